	.target	sm_80

	.elftype	@"ET_EXEC"


//--------------------- .note.nv.tkinfo           --------------------------
	.section	.note.nv.tkinfo,"",@"SHT_NOTE"
	.sectionflags	@"SHF_NOTE_NV_TKINFO"
	.tkinfo
        /*0018*/ 	.word	0x00000002
        /*0030*/ 	.string	""
        /*0030*/ 	.string	"ptxas"
        /*0030*/ 	.string	"Cuda compilation tools, release 13.0, V13.0.88"
        /*0030*/ 	.string	"Build cuda_13.0.r13.0/compiler.36424714_0"
        /*0030*/ 	.string	"-v  -suppress-debug-info  -lineinfo  -arch sm_80 "



//--------------------- .note.nv.cuinfo           --------------------------
	.section	.note.nv.cuinfo,"",@"SHT_NOTE"
	.sectionflags	@"SHF_NOTE_NV_CUINFO"
        /*0018*/ 	.short	0x0002
        /*001a*/ 	.short	0x0050
        /*001c*/ 	.short	0x0082
	.zero		2


//--------------------- .nv.info                  --------------------------
	.section	.nv.info,"",@"SHT_CUDA_INFO"
	.align	4


	//----- nvinfo : EIATTR_REGCOUNT
	.align		4
        /*0000*/ 	.byte	0x04, 0x2f
        /*0002*/ 	.short	(.L_1 - .L_0)
	.align		4
.L_0:
        /*0004*/ 	.word	index@(matmul_kernel)
        /*0008*/ 	.word	0x00000050


	//----- nvinfo : EIATTR_FRAME_SIZE
	.align		4
.L_1:
        /*000c*/ 	.byte	0x04, 0x11
        /*000e*/ 	.short	(.L_3 - .L_2)
	.align		4
.L_2:
        /*0010*/ 	.word	index@(matmul_kernel)
        /*0014*/ 	.word	0x00000000


	//----- nvinfo : EIATTR_MIN_STACK_SIZE
	.align		4
.L_3:
        /*0018*/ 	.byte	0x04, 0x12
        /*001a*/ 	.short	(.L_5 - .L_4)
	.align		4
.L_4:
        /*001c*/ 	.word	index@(matmul_kernel)
        /*0020*/ 	.word	0x00000000
.L_5:


//--------------------- .nv.info.matmul_kernel    --------------------------
	.section	.nv.info.matmul_kernel,"",@"SHT_CUDA_INFO"
	.sectionflags	@""
	.align	4


	//----- nvinfo : EIATTR_CUDA_API_VERSION
	.align		4
        /*0000*/ 	.byte	0x04, 0x37
        /*0002*/ 	.short	(.L_7 - .L_6)
.L_6:
        /*0004*/ 	.word	0x00000082


	//----- nvinfo : EIATTR_SW2861232_WAR
	.align		4
.L_7:
        /*0008*/ 	.byte	0x01, 0x35
	.zero		2


	//----- nvinfo : EIATTR_PARAM_CBANK
	.align		4
        /*000c*/ 	.byte	0x04, 0x0a
        /*000e*/ 	.short	(.L_9 - .L_8)
	.align		4
.L_8:
        /*0010*/ 	.word	index@(.nv.constant0.matmul_kernel)
        /*0014*/ 	.short	0x0160
        /*0016*/ 	.short	0x0050


	//----- nvinfo : EIATTR_CBANK_PARAM_SIZE
	.align		4
.L_9:
        /*0018*/ 	.byte	0x03, 0x19
        /*001a*/ 	.short	0x0050


	//----- nvinfo : EIATTR_KPARAM_INFO
	.align		4
        /*001c*/ 	.byte	0x04, 0x17
        /*001e*/ 	.short	(.L_11 - .L_10)
.L_10:
        /*0020*/ 	.word	0x00000000
        /*0024*/ 	.short	0x000d
        /*0026*/ 	.short	0x0048
        /*0028*/ 	.byte	0x00, 0xf4, 0x21, 0x00


	//----- nvinfo : EIATTR_KPARAM_INFO
	.align		4
.L_11:
        /*002c*/ 	.byte	0x04, 0x17
        /*002e*/ 	.short	(.L_13 - .L_12)
.L_12:
        /*0030*/ 	.word	0x00000000
        /*0034*/ 	.short	0x000c
        /*0036*/ 	.short	0x0040
        /*0038*/ 	.byte	0x00, 0xf4, 0x21, 0x00


	//----- nvinfo : EIATTR_KPARAM_INFO
	.align		4
.L_13:
        /*003c*/ 	.byte	0x04, 0x17
        /*003e*/ 	.short	(.L_15 - .L_14)
.L_14:
        /*0040*/ 	.word	0x00000000
        /*0044*/ 	.short	0x000b
        /*0046*/ 	.short	0x0038
        /*0048*/ 	.byte	0x00, 0xf0, 0x11, 0x00


	//----- nvinfo : EIATTR_KPARAM_INFO
	.align		4
.L_15:
        /*004c*/ 	.byte	0x04, 0x17
        /*004e*/ 	.short	(.L_17 - .L_16)
.L_16:
        /*0050*/ 	.word	0x00000000
        /*0054*/ 	.short	0x000a
        /*0056*/ 	.short	0x0034
        /*0058*/ 	.byte	0x00, 0xf0, 0x11, 0x00


	//----- nvinfo : EIATTR_KPARAM_INFO
	.align		4
.L_17:
        /*005c*/ 	.byte	0x04, 0x17
        /*005e*/ 	.short	(.L_19 - .L_18)
.L_18:
        /*0060*/ 	.word	0x00000000
        /*0064*/ 	.short	0x0009
        /*0066*/ 	.short	0x0030
        /*0068*/ 	.byte	0x00, 0xf0, 0x11, 0x00


	//----- nvinfo : EIATTR_KPARAM_INFO
	.align		4
.L_19:
        /*006c*/ 	.byte	0x04, 0x17
        /*006e*/ 	.short	(.L_21 - .L_20)
.L_20:
        /*0070*/ 	.word	0x00000000
        /*0074*/ 	.short	0x0008
        /*0076*/ 	.short	0x002c
        /*0078*/ 	.byte	0x00, 0xf0, 0x11, 0x00


	//----- nvinfo : EIATTR_KPARAM_INFO
	.align		4
.L_21:
        /*007c*/ 	.byte	0x04, 0x17
        /*007e*/ 	.short	(.L_23 - .L_22)
.L_22:
        /*0080*/ 	.word	0x00000000
        /*0084*/ 	.short	0x0007
        /*0086*/ 	.short	0x0028
        /*0088*/ 	.byte	0x00, 0xf0, 0x11, 0x00


	//----- nvinfo : EIATTR_KPARAM_INFO
	.align		4
.L_23:
        /*008c*/ 	.byte	0x04, 0x17
        /*008e*/ 	.short	(.L_25 - .L_24)
.L_24:
        /*0090*/ 	.word	0x00000000
        /*0094*/ 	.short	0x0006
        /*0096*/ 	.short	0x0024
        /*0098*/ 	.byte	0x00, 0xf0, 0x11, 0x00


	//----- nvinfo : EIATTR_KPARAM_INFO
	.align		4
.L_25:
        /*009c*/ 	.byte	0x04, 0x17
        /*009e*/ 	.short	(.L_27 - .L_26)
.L_26:
        /*00a0*/ 	.word	0x00000000
        /*00a4*/ 	.short	0x0005
        /*00a6*/ 	.short	0x0020
        /*00a8*/ 	.byte	0x00, 0xf0, 0x11, 0x00


	//----- nvinfo : EIATTR_KPARAM_INFO
	.align		4
.L_27:
        /*00ac*/ 	.byte	0x04, 0x17
        /*00ae*/ 	.short	(.L_29 - .L_28)
.L_28:
        /*00b0*/ 	.word	0x00000000
        /*00b4*/ 	.short	0x0004
        /*00b6*/ 	.short	0x001c
        /*00b8*/ 	.byte	0x00, 0xf0, 0x11, 0x00


	//----- nvinfo : EIATTR_KPARAM_INFO
	.align		4
.L_29:
        /*00bc*/ 	.byte	0x04, 0x17
        /*00be*/ 	.short	(.L_31 - .L_30)
.L_30:
        /*00c0*/ 	.word	0x00000000
        /*00c4*/ 	.short	0x0003
        /*00c6*/ 	.short	0x0018
        /*00c8*/ 	.byte	0x00, 0xf0, 0x11, 0x00


	//----- nvinfo : EIATTR_KPARAM_INFO
	.align		4
.L_31:
        /*00cc*/ 	.byte	0x04, 0x17
        /*00ce*/ 	.short	(.L_33 - .L_32)
.L_32:
        /*00d0*/ 	.word	0x00000000
        /*00d4*/ 	.short	0x0002
        /*00d6*/ 	.short	0x0010
        /*00d8*/ 	.byte	0x00, 0xf4, 0x21, 0x00


	//----- nvinfo : EIATTR_KPARAM_INFO
	.align		4
.L_33:
        /*00dc*/ 	.byte	0x04, 0x17
        /*00de*/ 	.short	(.L_35 - .L_34)
.L_34:
        /*00e0*/ 	.word	0x00000000
        /*00e4*/ 	.short	0x0001
        /*00e6*/ 	.short	0x0008
        /*00e8*/ 	.byte	0x00, 0xf4, 0x21, 0x00


	//----- nvinfo : EIATTR_KPARAM_INFO
	.align		4
.L_35:
        /*00ec*/ 	.byte	0x04, 0x17
        /*00ee*/ 	.short	(.L_37 - .L_36)
.L_36:
        /*00f0*/ 	.word	0x00000000
        /*00f4*/ 	.short	0x0000
        /*00f6*/ 	.short	0x0000
        /*00f8*/ 	.byte	0x00, 0xf4, 0x21, 0x00


	//----- nvinfo : EIATTR_MAXREG_COUNT
	.align		4
.L_37:
        /*00fc*/ 	.byte	0x03, 0x1b
        /*00fe*/ 	.short	0x00ff


	//----- nvinfo : EIATTR_NUM_BARRIERS
	.align		4
        /*0100*/ 	.byte	0x02, 0x4c
        /*0102*/ 	.byte	0x01
	.zero		1


	//----- nvinfo : EIATTR_MERCURY_ISA_VERSION
	.align		4
        /*0104*/ 	.byte	0x03, 0x5f
        /*0106*/ 	.short	0x0000


	//----- nvinfo : EIATTR_EXIT_INSTR_OFFSETS
	.align		4
        /*0108*/ 	.byte	0x04, 0x1c
        /*010a*/ 	.short	(.L_39 - .L_38)


	//   ....[0]....
.L_38:
        /*010c*/ 	.word	0x00002780


	//   ....[1]....
        /*0110*/ 	.word	0x000027b0


	//----- nvinfo : EIATTR_REQNTID
	.align		4
.L_39:
        /*0114*/ 	.byte	0x04, 0x10
        /*0116*/ 	.short	(.L_41 - .L_40)
.L_40:
        /*0118*/ 	.word	0x00000100
        /*011c*/ 	.word	0x00000001
        /*0120*/ 	.word	0x00000001
.L_41:


//--------------------- .nv.callgraph             --------------------------
	.section	.nv.callgraph,"",@"SHT_CUDA_CALLGRAPH"
	.align	4
	.sectionentsize	8
	.align		4
        /*0000*/ 	.word	0x00000000
	.align		4
        /*0004*/ 	.word	0xffffffff
	.align		4
        /*0008*/ 	.word	0x00000000
	.align		4
        /*000c*/ 	.word	0xfffffffe
	.align		4
        /*0010*/ 	.word	0x00000000
	.align		4
        /*0014*/ 	.word	0xfffffffd
	.align		4
        /*0018*/ 	.word	0x00000000
	.align		4
        /*001c*/ 	.word	0xfffffffc


//--------------------- .nv.rel.action            --------------------------
	.section	.nv.rel.action,"",@"SHT_CUDA_RELOCINFO"
	.align	8
	.sectionentsize	8
        /*0000*/ 	.byte	0x73, 0x00, 0x00, 0x00, 0x00, 0x00, 0x00, 0x00, 0x00, 0x00, 0x00, 0x11, 0x25, 0x00, 0x05, 0x36


//--------------------- .nv.constant0.matmul_kernel --------------------------
	.section	.nv.constant0.matmul_kernel,"a",@progbits
	.sectionflags	@""
	.align	4
.nv.constant0.matmul_kernel:
	.zero		432


//--------------------- .text.matmul_kernel       --------------------------
	.section	.text.matmul_kernel,"ax",@progbits
	.sectioninfo	@"SHI_REGISTERS=80"
	.align	128
        .global         matmul_kernel
        .type           matmul_kernel,@function
        .size           matmul_kernel,(.L_x_3 - matmul_kernel)
        .other          matmul_kernel,@"STO_CUDA_ENTRY STV_DEFAULT"
matmul_kernel:
.text.matmul_kernel:
[----:B------:R-:W-:Y:S02]  /*0000*/  IMAD.MOV.U32 R1, RZ, RZ, c[0x0][0x28] ;  /* 0x00000a00ff017624 */ /* 0x000fe400078e00ff */
[----:B------:R-:W-:Y:S01]  /*0010*/  IMAD.MOV.U32 R0, RZ, RZ, c[0x0][0x17c] ;  /* 0x00005f00ff007624 */ /* 0x000fe200078e00ff */
[----:B------:R-:W0:Y:S01]  /*0020*/  S2R R5, SR_CTAID.X ;  /* 0x0000000000057919 */ /* 0x000e220000002500 */
[----:B------:R-:W-:Y:S02]  /*0030*/  ULDC UR4, c[0x0][0x180] ;  /* 0x0000600000047ab9 */ /* 0x000fe40000000800 */
[----:B------:R-:W-:Y:S01]  /*0040*/  UIADD3 UR4, UR4, 0x1f, URZ ;  /* 0x0000001f04047890 */ /* 0x000fe2000fffe03f */
[----:B------:R-:W-:Y:S01]  /*0050*/  IADD3 R0, R0, 0x7f, RZ ;  /* 0x0000007f00007810 */ /* 0x000fe20007ffe0ff */
[----:B------:R-:W-:Y:S02]  /*0060*/  ULDC.64 UR8, c[0x0][0x118] ;  /* 0x0000460000087ab9 */ /* 0x000fe40000000a00 */
[----:B------:R-:W-:Y:S01]  /*0070*/  UISETP.GT.AND UP0, UPT, UR4, 0x1f, UPT ;  /* 0x0000001f0400788c */ /* 0x000fe2000bf04270 */
[----:B------:R-:W-:-:S04]  /*0080*/  SHF.R.S32.HI R3, RZ, 0x1f, R0 ;  /* 0x0000001fff037819 */ /* 0x000fc80000011400 */
[----:B------:R-:W-:-:S04]  /*0090*/  LEA.HI R3, R3, R0, RZ, 0x7 ;  /* 0x0000000003037211 */ /* 0x000fc800078f38ff */
[----:B------:R-:W-:-:S05]  /*00a0*/  SHF.R.S32.HI R3, RZ, 0x7, R3 ;  /* 0x00000007ff037819 */ /* 0x000fca0000011403 */
[----:B------:R-:W-:Y:S01]  /*00b0*/  IMAD.SHL.U32 R4, R3, 0x8, RZ ;  /* 0x0000000803047824 */ /* 0x000fe200078e00ff */
[----:B0-----:R-:W-:-:S04]  /*00c0*/  IABS R8, R5 ;  /* 0x0000000500087213 */ /* 0x001fc80000000000 */
[-C--:B------:R-:W-:Y:S02]  /*00d0*/  IABS R7, R4.reuse ;  /* 0x0000000400077213 */ /* 0x080fe40000000000 */
[----:B------:R-:W-:Y:S02]  /*00e0*/  IABS R10, R4 ;  /* 0x00000004000a7213 */ /* 0x000fe40000000000 */
[----:B------:R-:W0:Y:S08]  /*00f0*/  I2F.RP R0, R7 ;  /* 0x0000000700007306 */ /* 0x000e300000209400 */
[----:B0-----:R-:W0:Y:S02]  /*0100*/  MUFU.RCP R0, R0 ;  /* 0x0000000000007308 */ /* 0x001e240000001000 */
[----:B0-----:R-:W-:Y:S01]  /*0110*/  IADD3 R2, R0, 0xffffffe, RZ ;  /* 0x0ffffffe00027810 */ /* 0x001fe20007ffe0ff */
[----:B------:R-:W-:-:S05]  /*0120*/  IMAD.MOV R0, RZ, RZ, -R10 ;  /* 0x000000ffff007224 */ /* 0x000fca00078e0a0a */
[----:B------:R0:W1:Y:S02]  /*0130*/  F2I.FTZ.U32.TRUNC.NTZ R3, R2 ;  /* 0x0000000200037305 */ /* 0x000064000021f000 */
[----:B0-----:R-:W-:Y:S02]  /*0140*/  IMAD.MOV.U32 R2, RZ, RZ, RZ ;  /* 0x000000ffff027224 */ /* 0x001fe400078e00ff */
[----:B-1----:R-:W-:-:S04]  /*0150*/  IMAD.MOV R6, RZ, RZ, -R3 ;  /* 0x000000ffff067224 */ /* 0x002fc800078e0a03 */
[----:B------:R-:W-:Y:S02]  /*0160*/  IMAD R9, R6, R7, RZ ;  /* 0x0000000706097224 */ /* 0x000fe400078e02ff */
[----:B------:R-:W-:Y:S02]  /*0170*/  IMAD.MOV.U32 R6, RZ, RZ, R8 ;  /* 0x000000ffff067224 */ /* 0x000fe400078e0008 */
[----:B------:R-:W-:-:S06]  /*0180*/  IMAD.HI.U32 R3, R3, R9, R2 ;  /* 0x0000000903037227 */ /* 0x000fcc00078e0002 */
[----:B------:R-:W-:-:S04]  /*0190*/  IMAD.HI.U32 R3, R3, R6, RZ ;  /* 0x0000000603037227 */ /* 0x000fc800078e00ff */
[----:B------:R-:W-:-:S05]  /*01a0*/  IMAD R0, R3, R0, R6 ;  /* 0x0000000003007224 */ /* 0x000fca00078e0206 */
[----:B------:R-:W-:-:S13]  /*01b0*/  ISETP.GT.U32.AND P1, PT, R7, R0, PT ;  /* 0x000000000700720c */ /* 0x000fda0003f24070 */
[----:B------:R-:W-:Y:S01]  /*01c0*/  @!P1 IMAD.IADD R0, R0, 0x1, -R7 ;  /* 0x0000000100009824 */ /* 0x000fe200078e0a07 */
[----:B------:R-:W-:Y:S02]  /*01d0*/  @!P1 IADD3 R3, R3, 0x1, RZ ;  /* 0x0000000103039810 */ /* 0x000fe40007ffe0ff */
[----:B------:R-:W-:Y:S02]  /*01e0*/  ISETP.NE.AND P1, PT, R4, RZ, PT ;  /* 0x000000ff0400720c */ /* 0x000fe40003f25270 */
[----:B------:R-:W-:Y:S02]  /*01f0*/  ISETP.GE.U32.AND P0, PT, R0, R7, PT ;  /* 0x000000070000720c */ /* 0x000fe40003f06070 */
[----:B------:R-:W-:-:S04]  /*0200*/  LOP3.LUT R0, R5, R4, RZ, 0x3c, !PT ;  /* 0x0000000405007212 */ /* 0x000fc800078e3cff */
[----:B------:R-:W-:Y:S01]  /*0210*/  ISETP.GE.AND P2, PT, R0, RZ, PT ;  /* 0x000000ff0000720c */ /* 0x000fe20003f46270 */
[----:B------:R-:W-:-:S05]  /*0220*/  IMAD.MOV.U32 R0, RZ, RZ, c[0x0][0x178] ;  /* 0x00005e00ff007624 */ /* 0x000fca00078e00ff */
[----:B------:R-:W-:Y:S02]  /*0230*/  IADD3 R0, R0, 0xf, RZ ;  /* 0x0000000f00007810 */ /* 0x000fe40007ffe0ff */
[----:B------:R-:W-:-:S05]  /*0240*/  @P0 IADD3 R3, R3, 0x1, RZ ;  /* 0x0000000103030810 */ /* 0x000fca0007ffe0ff */
[----:B------:R-:W-:Y:S01]  /*0250*/  IMAD.MOV.U32 R2, RZ, RZ, R3 ;  /* 0x000000ffff027224 */ /* 0x000fe200078e0003 */
[----:B------:R-:W-:-:S03]  /*0260*/  SHF.R.S32.HI R3, RZ, 0x1f, R0 ;  /* 0x0000001fff037819 */ /* 0x000fc60000011400 */
[----:B------:R-:W-:Y:S01]  /*0270*/  @!P2 IMAD.MOV R2, RZ, RZ, -R2 ;  /* 0x000000ffff02a224 */ /* 0x000fe200078e0a02 */
[----:B------:R-:W-:Y:S02]  /*0280*/  @!P1 LOP3.LUT R2, RZ, R4, RZ, 0x33, !PT ;  /* 0x00000004ff029212 */ /* 0x000fe400078e33ff */
[----:B------:R-:W-:-:S03]  /*0290*/  LEA.HI R3, R3, R0, RZ, 0x4 ;  /* 0x0000000003037211 */ /* 0x000fc600078f20ff */
[----:B------:R-:W-:Y:S02]  /*02a0*/  IMAD.SHL.U32 R6, R2, 0x8, RZ ;  /* 0x0000000802067824 */ /* 0x000fe400078e00ff */
[----:B------:R-:W-:-:S03]  /*02b0*/  IMAD.MOV R2, RZ, RZ, -R2 ;  /* 0x000000ffff027224 */ /* 0x000fc600078e0a02 */
[----:B------:R-:W-:Y:S01]  /*02c0*/  LEA.HI.SX32 R3, R3, -R6, 0x1c ;  /* 0x8000000603037211 */ /* 0x000fe200078fe2ff */
[----:B------:R-:W-:-:S03]  /*02d0*/  IMAD R4, R4, R2, R5 ;  /* 0x0000000204047224 */ /* 0x000fc600078e0205 */
[----:B------:R-:W-:Y:S02]  /*02e0*/  IMNMX R11, R3, 0x8, PT ;  /* 0x00000008030b7817 */ /* 0x000fe40003800200 */
[----:B------:R-:W-:Y:S02]  /*02f0*/  IABS R9, R4 ;  /* 0x0000000400097213 */ /* 0x000fe40000000000 */
[----:B------:R-:W-:-:S04]  /*0300*/  IABS R7, R11 ;  /* 0x0000000b00077213 */ /* 0x000fc80000000000 */
[----:B------:R-:W0:Y:S08]  /*0310*/  I2F.RP R0, R7 ;  /* 0x0000000700007306 */ /* 0x000e300000209400 */
[----:B0-----:R-:W0:Y:S02]  /*0320*/  MUFU.RCP R0, R0 ;  /* 0x0000000000007308 */ /* 0x001e240000001000 */
[----:B0-----:R-:W-:-:S06]  /*0330*/  IADD3 R3, R0, 0xffffffe, RZ ;  /* 0x0ffffffe00037810 */ /* 0x001fcc0007ffe0ff */
[----:B------:R-:W0:Y:S02]  /*0340*/  F2I.FTZ.U32.TRUNC.NTZ R3, R3 ;  /* 0x0000000300037305 */ /* 0x000e24000021f000 */
[----:B0-----:R-:W-:-:S04]  /*0350*/  IMAD.MOV R8, RZ, RZ, -R3 ;  /* 0x000000ffff087224 */ /* 0x001fc800078e0a03 */
[----:B------:R-:W-:Y:S01]  /*0360*/  IMAD.MOV.U32 R2, RZ, RZ, R8 ;  /* 0x000000ffff027224 */ /* 0x000fe200078e0008 */
[----:B------:R-:W-:-:S03]  /*0370*/  IABS R8, R11 ;  /* 0x0000000b00087213 */ /* 0x000fc60000000000 */
[----:B------:R-:W-:Y:S02]  /*0380*/  IMAD R5, R2, R7, RZ ;  /* 0x0000000702057224 */ /* 0x000fe400078e02ff */
[----:B------:R-:W-:Y:S02]  /*0390*/  IMAD.MOV.U32 R2, RZ, RZ, RZ ;  /* 0x000000ffff027224 */ /* 0x000fe400078e00ff */
[----:B------:R-:W-:Y:S02]  /*03a0*/  IMAD.MOV R0, RZ, RZ, -R8 ;  /* 0x000000ffff007224 */ /* 0x000fe400078e0a08 */
        /* <DEDUP_REMOVED lines=9> */
[----:B------:R-:W-:Y:S02]  /*0440*/  ISETP.GE.AND P2, PT, R0, RZ, PT ;  /* 0x000000ff0000720c */ /* 0x000fe40003f46270 */
[----:B------:R-:W0:Y:S05]  /*0450*/  S2R R0, SR_TID.X ;  /* 0x0000000000007919 */ /* 0x000e2a0000002100 */
[----:B------:R-:W-:Y:S02]  /*0460*/  @P0 IADD3 R2, R2, 0x1, RZ ;  /* 0x0000000102020810 */ /* 0x000fe40007ffe0ff */
[----:B------:R-:W-:-:S03]  /*0470*/  PLOP3.LUT P0, PT, PT, PT, UP0, 0x80, 0x0 ;  /* 0x000000000000781c */ /* 0x000fc60003f0f008 */
[----:B------:R-:W-:-:S04]  /*0480*/  IMAD.MOV.U32 R7, RZ, RZ, R2 ;  /* 0x000000ffff077224 */ /* 0x000fc800078e0002 */
[----:B------:R-:W-:Y:S01]  /*0490*/  @!P2 IMAD.MOV R7, RZ, RZ, -R7 ;  /* 0x000000ffff07a224 */ /* 0x000fe200078e0a07 */
[----:B------:R-:W-:-:S05]  /*04a0*/  @!P1 LOP3.LUT R7, RZ, R11, RZ, 0x33, !PT ;  /* 0x0000000bff079212 */ /* 0x000fca00078e33ff */
[----:B------:R-:W-:Y:S01]  /*04b0*/  IMAD.MOV R2, RZ, RZ, -R7 ;  /* 0x000000ffff027224 */ /* 0x000fe200078e0a07 */
[----:B------:R-:W-:Y:S01]  /*04c0*/  @!P0 CS2R R24, SRZ ;  /* 0x0000000000188805 */ /* 0x000fe2000001ff00 */
[----:B------:R-:W-:Y:S01]  /*04d0*/  @!P0 CS2R R26, SRZ ;  /* 0x00000000001a8805 */ /* 0x000fe2000001ff00 */
[----:B------:R-:W-:Y:S01]  /*04e0*/  IMAD.SHL.U32 R7, R7, 0x80, RZ ;  /* 0x0000008007077824 */ /* 0x000fe200078e00ff */
[C---:B0-----:R-:W-:Y:S01]  /*04f0*/  LOP3.LUT R3, R0.reuse, 0xf, RZ, 0xc0, !PT ;  /* 0x0000000f00037812 */ /* 0x041fe200078ec0ff */
[----:B------:R-:W-:Y:S01]  /*0500*/  IMAD R2, R11, R2, R4 ;  /* 0x000000020b027224 */ /* 0x000fe200078e0204 */
[----:B------:R-:W-:Y:S02]  /*0510*/  SHF.R.U32.HI R5, RZ, 0x4, R0 ;  /* 0x00000004ff057819 */ /* 0x000fe40000011600 */
[----:B------:R-:W-:Y:S01]  /*0520*/  LOP3.LUT R4, R0, 0x1f, RZ, 0xc0, !PT ;  /* 0x0000001f00047812 */ /* 0x000fe200078ec0ff */
[----:B------:R-:W-:Y:S01]  /*0530*/  IMAD.IADD R2, R6, 0x1, R2 ;  /* 0x0000000106027824 */ /* 0x000fe200078e0202 */
[----:B------:R-:W-:Y:S01]  /*0540*/  SGXT.U32 R5, R5, 0x4 ;  /* 0x000000040505781a */ /* 0x000fe20000000000 */
[----:B------:R-:W-:-:S02]  /*0550*/  @!P0 IMAD.SHL.U32 R6, R0, 0x20, RZ ;  /* 0x0000002000068824 */ /* 0x000fc400078e00ff */
[----:B------:R-:W-:Y:S01]  /*0560*/  IMAD R2, R2, 0x10, R3 ;  /* 0x0000001002027824 */ /* 0x000fe200078e0203 */
[----:B------:R-:W-:Y:S02]  /*0570*/  LOP3.LUT R3, R0, 0xe0, RZ, 0xc0, !PT ;  /* 0x000000e000037812 */ /* 0x000fe400078ec0ff */
[----:B------:R-:W-:Y:S01]  /*0580*/  @!P0 LOP3.LUT R6, R6, 0x60, RZ, 0xc0, !PT ;  /* 0x0000006006068812 */ /* 0x000fe200078ec0ff */
[----:B------:R-:W-:Y:S05]  /*0590*/  @!P0 BRA `(.L_x_0) ;  /* 0x00001d2000008947 */ /* 0x000fea0003800000 */
[----:B------:R-:W-:Y:S01]  /*05a0*/  IABS R6, c[0x0][0x17c] ;  /* 0x00005f0000067a13 */ /* 0x000fe20000000000 */
[----:B------:R-:W-:Y:S01]  /*05b0*/  IMAD R63, R5, c[0x0][0x188], RZ ;  /* 0x00006200053f7a24 */ /* 0x000fe200078e02ff */
[----:B------:R-:W-:Y:S01]  /*05c0*/  LEA.HI R9, R3, R7, RZ, 0x1b ;  /* 0x0000000703097211 */ /* 0x000fe200078fd8ff */
[----:B------:R-:W-:Y:S01]  /*05d0*/  USHF.R.S32.HI UR5, URZ, 0x1f, UR4 ;  /* 0x0000001f3f057899 */ /* 0x000fe20008011404 */
[----:B------:R-:W0:Y:S01]  /*05e0*/  I2F.RP R8, R6 ;  /* 0x0000000600087306 */ /* 0x000e220000209400 */
[----:B------:R-:W-:Y:S01]  /*05f0*/  LOP3.LUT R58, R5, 0x10, RZ, 0xfc, !PT ;  /* 0x00000010053a7812 */ /* 0x000fe200078efcff */
[----:B------:R-:W-:Y:S01]  /*0600*/  IMAD.MOV.U32 R60, RZ, RZ, c[0x0][0x18c] ;  /* 0x00006300ff3c7624 */ /* 0x000fe200078e00ff */
[C---:B------:R-:W-:Y:S01]  /*0610*/  IADD3 R12, R9.reuse, 0x78, RZ ;  /* 0x00000078090c7810 */ /* 0x040fe20007ffe0ff */
[----:B------:R-:W-:Y:S01]  /*0620*/  ULEA.HI UR5, UR5, UR4, URZ, 0x5 ;  /* 0x0000000405057291 */ /* 0x000fe2000f8f283f */
[C---:B------:R-:W-:Y:S01]  /*0630*/  IADD3 R13, R9.reuse, 0x70, RZ ;  /* 0x00000070090d7810 */ /* 0x040fe20007ffe0ff */
[----:B------:R-:W-:Y:S01]  /*0640*/  IMAD R64, R58, c[0x0][0x188], RZ ;  /* 0x000062003a407a24 */ /* 0x000fe200078e02ff */
[----:B------:R-:W-:Y:S01]  /*0650*/  IABS R14, R12 ;  /* 0x0000000c000e7213 */ /* 0x000fe20000000000 */
[----:B------:R-:W-:Y:S01]  /*0660*/  ULDC UR6, c[0x0][0x188] ;  /* 0x0000620000067ab9 */ /* 0x000fe20000000800 */
[----:B------:R-:W-:Y:S01]  /*0670*/  IABS R17, R13 ;  /* 0x0000000d00117213 */ /* 0x000fe20000000000 */
[----:B------:R-:W-:Y:S01]  /*0680*/  IMAD R59, R4, c[0x0][0x18c], RZ ;  /* 0x00006300043b7a24 */ /* 0x000fe200078e02ff */
[----:B------:R-:W-:Y:S01]  /*0690*/  IADD3 R16, R9, 0x68, RZ ;  /* 0x0000006809107810 */ /* 0x000fe20007ffe0ff */
[----:B------:R-:W-:Y:S01]  /*06a0*/  IMAD.SHL.U32 R60, R60, 0x20, RZ ;  /* 0x000000203c3c7824 */ /* 0x000fe200078e00ff */
[----:B------:R-:W-:Y:S01]  /*06b0*/  ISETP.GE.AND P0, PT, R13, RZ, PT ;  /* 0x000000ff0d00720c */ /* 0x000fe20003f06270 */
[----:B------:R-:W-:Y:S01]  /*06c0*/  USHF.L.U32 UR4, UR6, 0x5, URZ ;  /* 0x0000000506047899 */ /* 0x000fe2000800063f */
[----:B------:R-:W-:Y:S01]  /*06d0*/  IABS R19, R16 ;  /* 0x0000001000137213 */ /* 0x000fe20000000000 */
[----:B0-----:R-:W0:Y:S01]  /*06e0*/  MUFU.RCP R8, R8 ;  /* 0x0000000800087308 */ /* 0x001e220000001000 */
[----:B------:R-:W-:Y:S01]  /*06f0*/  ISETP.GE.AND P3, PT, R12, RZ, PT ;  /* 0x000000ff0c00720c */ /* 0x000fe20003f66270 */
[----:B------:R-:W-:Y:S01]  /*0700*/  USHF.R.S32.HI UR5, URZ, 0x5, UR5 ;  /* 0x000000053f057899 */ /* 0x000fe20008011405 */
[----:B------:R-:W-:Y:S01]  /*0710*/  ISETP.GE.AND P6, PT, R16, RZ, PT ;  /* 0x000000ff1000720c */ /* 0x000fe20003fc6270 */
[----:B------:R-:W-:Y:S01]  /*0720*/  ULDC UR6, c[0x0][0x180] ;  /* 0x0000600000067ab9 */ /* 0x000fe20000000800 */
[----:B------:R-:W-:-:S02]  /*0730*/  IADD3 R16, R9, 0x58, RZ ;  /* 0x0000005809107810 */ /* 0x000fc40007ffe0ff */
[C---:B------:R-:W-:Y:S02]  /*0740*/  IADD3 R18, R9.reuse, 0x50, RZ ;  /* 0x0000005009127810 */ /* 0x040fe40007ffe0ff */
[----:B------:R-:W-:Y:S02]  /*0750*/  IABS R21, R16 ;  /* 0x0000001000157213 */ /* 0x000fe40000000000 */
[----:B------:R-:W-:Y:S02]  /*0760*/  IABS R23, R18 ;  /* 0x0000001200177213 */ /* 0x000fe40000000000 */
[C---:B------:R-:W-:Y:S02]  /*0770*/  IADD3 R32, R9.reuse, 0x20, RZ ;  /* 0x0000002009207810 */ /* 0x040fe40007ffe0ff */
[----:B------:R-:W-:Y:S02]  /*0780*/  IADD3 R36, R9, 0x10, RZ ;  /* 0x0000001009247810 */ /* 0x000fe40007ffe0ff */
[----:B0-----:R-:W-:-:S02]  /*0790*/  IADD3 R10, R8, 0xffffffe, RZ ;  /* 0x0ffffffe080a7810 */ /* 0x001fc40007ffe0ff */
[----:B------:R-:W-:Y:S02]  /*07a0*/  IABS R39, R9 ;  /* 0x0000000900277213 */ /* 0x000fe40000000000 */
[----:B------:R0:W1:Y:S01]  /*07b0*/  F2I.FTZ.U32.TRUNC.NTZ R11, R10 ;  /* 0x0000000a000b7305 */ /* 0x000062000021f000 */
[----:B------:R-:W-:Y:S02]  /*07c0*/  IABS R37, R36 ;  /* 0x0000002400257213 */ /* 0x000fe40000000000 */
[----:B------:R-:W-:-:S04]  /*07d0*/  IADD3 R34, R9, 0x18, RZ ;  /* 0x0000001809227810 */ /* 0x000fc80007ffe0ff */
[----:B------:R-:W-:Y:S01]  /*07e0*/  IABS R35, R34 ;  /* 0x0000002200237213 */ /* 0x000fe20000000000 */
[----:B0-----:R-:W-:Y:S02]  /*07f0*/  IMAD.MOV.U32 R10, RZ, RZ, RZ ;  /* 0x000000ffff0a7224 */ /* 0x001fe400078e00ff */
[----:B-1----:R-:W-:-:S04]  /*0800*/  IMAD.MOV R15, RZ, RZ, -R11 ;  /* 0x000000ffff0f7224 */ /* 0x002fc800078e0a0b */
[----:B------:R-:W-:-:S04]  /*0810*/  IMAD R15, R15, R6, RZ ;  /* 0x000000060f0f7224 */ /* 0x000fc800078e02ff */
[----:B------:R-:W-:-:S04]  /*0820*/  IMAD.HI.U32 R8, R11, R15, R10 ;  /* 0x0000000f0b087227 */ /* 0x000fc800078e000a */
[----:B------:R-:W-:Y:S02]  /*0830*/  IMAD.MOV.U32 R15, RZ, RZ, R14 ;  /* 0x000000ffff0f7224 */ /* 0x000fe400078e000e */
[----:B------:R-:W-:-:S04]  /*0840*/  IMAD.HI.U32 R11, R8, R17, RZ ;  /* 0x00000011080b7227 */ /* 0x000fc800078e00ff */
[----:B------:R-:W-:-:S04]  /*0850*/  IMAD.HI.U32 R10, R8, R15, RZ ;  /* 0x0000000f080a7227 */ /* 0x000fc800078e00ff */
[----:B------:R-:W-:Y:S02]  /*0860*/  IMAD.MOV R10, RZ, RZ, -R10 ;  /* 0x000000ffff0a7224 */ /* 0x000fe400078e0a0a */
[----:B------:R-:W-:Y:S02]  /*0870*/  IMAD.MOV R11, RZ, RZ, -R11 ;  /* 0x000000ffff0b7224 */ /* 0x000fe400078e0a0b */
[C---:B------:R-:W-:Y:S01]  /*0880*/  IMAD R10, R6.reuse, R10, R15 ;  /* 0x0000000a060a7224 */ /* 0x040fe200078e020f */
[----:B------:R-:W-:Y:S01]  /*0890*/  IABS R15, c[0x0][0x178] ;  /* 0x00005e00000f7a13 */ /* 0x000fe20000000000 */
[----:B------:R-:W-:Y:S01]  /*08a0*/  IMAD R13, R6, R11, R17 ;  /* 0x0000000b060d7224 */ /* 0x000fe200078e0211 */
[----:B------:R-:W-:Y:S01]  /*08b0*/  IADD3 R17, R9, 0x48, RZ ;  /* 0x0000004809117810 */ /* 0x000fe20007ffe0ff */
[----:B------:R-:W-:Y:S01]  /*08c0*/  IMAD.HI.U32 R14, R8, R19, RZ ;  /* 0x00000013080e7227 */ /* 0x000fe200078e00ff */
[C---:B------:R-:W-:Y:S02]  /*08d0*/  ISETP.GT.U32.AND P1, PT, R6.reuse, R10, PT ;  /* 0x0000000a0600720c */ /* 0x040fe40003f24070 */
[----:B------:R-:W-:Y:S01]  /*08e0*/  ISETP.GT.U32.AND P5, PT, R6, R13, PT ;  /* 0x0000000d0600720c */ /* 0x000fe20003fa4070 */
[----:B------:R-:W-:Y:S01]  /*08f0*/  IMAD.MOV R14, RZ, RZ, -R14 ;  /* 0x000000ffff0e7224 */ /* 0x000fe200078e0a0e */
[----:B------:R-:W-:Y:S01]  /*0900*/  IABS R25, R17 ;  /* 0x0000001100197213 */ /* 0x000fe20000000000 */
[----:B------:R-:W-:-:S02]  /*0910*/  IMAD.MOV.U32 R11, RZ, RZ, R15 ;  /* 0x000000ffff0b7224 */ /* 0x000fc400078e000f */
[----:B------:R-:W-:Y:S01]  /*0920*/  IMAD R12, R6, R14, R19 ;  /* 0x0000000e060c7224 */ /* 0x000fe200078e0213 */
[----:B------:R-:W-:Y:S01]  /*0930*/  IADD3 R14, R9, 0x60, RZ ;  /* 0x00000060090e7810 */ /* 0x000fe20007ffe0ff */
[----:B------:R-:W0:Y:S03]  /*0940*/  I2F.RP R19, R11 ;  /* 0x0000000b00137306 */ /* 0x000e260000209400 */
[----:B------:R-:W-:Y:S01]  /*0950*/  IABS R15, R14 ;  /* 0x0000000e000f7213 */ /* 0x000fe20000000000 */
[--C-:B------:R-:W-:Y:S01]  /*0960*/  @!P1 IMAD.IADD R10, R10, 0x1, -R6.reuse ;  /* 0x000000010a0a9824 */ /* 0x100fe200078e0a06 */
[----:B------:R-:W-:Y:S01]  /*0970*/  ISETP.GE.AND P4, PT, R14, RZ, PT ;  /* 0x000000ff0e00720c */ /* 0x000fe20003f86270 */
[----:B------:R-:W-:Y:S01]  /*0980*/  @!P5 IMAD.IADD R13, R13, 0x1, -R6 ;  /* 0x000000010d0dd824 */ /* 0x000fe200078e0a06 */
[----:B------:R-:W-:Y:S01]  /*0990*/  ISETP.GT.U32.AND P1, PT, R6, R12, PT ;  /* 0x0000000c0600720c */ /* 0x000fe20003f24070 */
[----:B------:R-:W-:Y:S01]  /*09a0*/  IMAD.HI.U32 R14, R8, R15, RZ ;  /* 0x0000000f080e7227 */ /* 0x000fe200078e00ff */
[----:B------:R-:W-:-:S02]  /*09b0*/  ISETP.GT.U32.AND P2, PT, R6, R10, PT ;  /* 0x0000000a0600720c */ /* 0x000fc40003f44070 */
[----:B------:R-:W-:Y:S01]  /*09c0*/  ISETP.GE.AND P5, PT, R16, RZ, PT ;  /* 0x000000ff1000720c */ /* 0x000fe20003fa6270 */
[----:B------:R-:W-:Y:S02]  /*09d0*/  IMAD.MOV R16, RZ, RZ, -R14 ;  /* 0x000000ffff107224 */ /* 0x000fe400078e0a0e */
[----:B------:R-:W-:Y:S01]  /*09e0*/  IMAD.HI.U32 R14, R8, R21, RZ ;  /* 0x00000015080e7227 */ /* 0x000fe200078e00ff */
[----:B0-----:R-:W0:Y:S03]  /*09f0*/  MUFU.RCP R19, R19 ;  /* 0x0000001300137308 */ /* 0x001e260000001000 */
[----:B------:R-:W-:Y:S02]  /*0a00*/  IMAD R15, R6, R16, R15 ;  /* 0x00000010060f7224 */ /* 0x000fe400078e020f */
[--C-:B------:R-:W-:Y:S02]  /*0a10*/  @!P1 IMAD.IADD R12, R12, 0x1, -R6.reuse ;  /* 0x000000010c0c9824 */ /* 0x100fe400078e0a06 */
[----:B------:R-:W-:Y:S01]  /*0a20*/  @!P2 IMAD.IADD R10, R10, 0x1, -R6 ;  /* 0x000000010a0aa824 */ /* 0x000fe200078e0a06 */
[C---:B------:R-:W-:Y:S01]  /*0a30*/  ISETP.GT.U32.AND P2, PT, R6.reuse, R13, PT ;  /* 0x0000000d0600720c */ /* 0x040fe20003f44070 */
[----:B------:R-:W-:Y:S01]  /*0a40*/  IMAD.MOV R14, RZ, RZ, -R14 ;  /* 0x000000ffff0e7224 */ /* 0x000fe200078e0a0e */
[----:B------:R-:W-:Y:S01]  /*0a50*/  ISETP.GT.U32.AND P1, PT, R6, R12, PT ;  /* 0x0000000c0600720c */ /* 0x000fe20003f24070 */
[----:B------:R-:W-:-:S04]  /*0a60*/  IMAD.HI.U32 R16, R8, R23, RZ ;  /* 0x0000001708107227 */ /* 0x000fc800078e00ff */
[----:B------:R-:W-:Y:S01]  /*0a70*/  IMAD.MOV R16, RZ, RZ, -R16 ;  /* 0x000000ffff107224 */ /* 0x000fe200078e0a10 */
[----:B0-----:R-:W-:Y:S01]  /*0a80*/  IADD3 R22, R19, 0xffffffe, RZ ;  /* 0x0ffffffe13167810 */ /* 0x001fe20007ffe0ff */
[----:B------:R-:W-:Y:S01]  /*0a90*/  IMAD R19, R6, R14, R21 ;  /* 0x0000000e06137224 */ /* 0x000fe200078e0215 */
[----:B------:R-:W-:Y:S01]  /*0aa0*/  IADD3 R14, R9, 0x28, RZ ;  /* 0x00000028090e7810 */ /* 0x000fe20007ffe0ff */
[----:B------:R-:W-:Y:S01]  /*0ab0*/  @!P3 IMAD.MOV R10, RZ, RZ, -R10 ;  /* 0x000000ffff0ab224 */ /* 0x000fe200078e0a0a */
[----:B------:R-:W-:Y:S01]  /*0ac0*/  ISETP.GE.AND P3, PT, R18, RZ, PT ;  /* 0x000000ff1200720c */ /* 0x000fe20003f66270 */
[--C-:B------:R-:W-:Y:S01]  /*0ad0*/  @!P2 IMAD.IADD R13, R13, 0x1, -R6.reuse ;  /* 0x000000010d0da824 */ /* 0x100fe200078e0a06 */
[----:B------:R-:W-:Y:S01]  /*0ae0*/  ISETP.GT.U32.AND P2, PT, R6, R15, PT ;  /* 0x0000000f0600720c */ /* 0x000fe20003f44070 */
[----:B------:R-:W-:Y:S01]  /*0af0*/  @!P1 IMAD.IADD R12, R12, 0x1, -R6 ;  /* 0x000000010c0c9824 */ /* 0x000fe200078e0a06 */
[----:B------:R-:W-:Y:S01]  /*0b00*/  ISETP.GE.AND P1, PT, R17, RZ, PT ;  /* 0x000000ff1100720c */ /* 0x000fe20003f26270 */
[----:B------:R-:W-:Y:S01]  /*0b10*/  IMAD.HI.U32 R18, R8, R25, RZ ;  /* 0x0000001908127227 */ /* 0x000fe200078e00ff */
[----:B------:R-:W-:-:S03]  /*0b20*/  IADD3 R17, R9, 0x40, RZ ;  /* 0x0000004009117810 */ /* 0x000fc60007ffe0ff */
[----:B------:R-:W-:Y:S01]  /*0b30*/  @!P6 IMAD.MOV R12, RZ, RZ, -R12 ;  /* 0x000000ffff0ce224 */ /* 0x000fe200078e0a0c */
[C---:B------:R-:W-:Y:S01]  /*0b40*/  ISETP.GT.U32.AND P6, PT, R6.reuse, R19, PT ;  /* 0x000000130600720c */ /* 0x040fe20003fc4070 */
[C---:B------:R-:W-:Y:S01]  /*0b50*/  IMAD R21, R6.reuse, R16, R23 ;  /* 0x0000001006157224 */ /* 0x040fe200078e0217 */
[----:B------:R-:W-:Y:S01]  /*0b60*/  IABS R29, R17 ;  /* 0x00000011001d7213 */ /* 0x000fe20000000000 */
[----:B------:R-:W-:Y:S01]  /*0b70*/  IMAD.MOV R18, RZ, RZ, -R18 ;  /* 0x000000ffff127224 */ /* 0x000fe200078e0a12 */
[----:B------:R0:W1:Y:S01]  /*0b80*/  F2I.FTZ.U32.TRUNC.NTZ R23, R22 ;  /* 0x0000001600177305 */ /* 0x000062000021f000 */
[----:B------:R-:W-:Y:S01]  /*0b90*/  @!P2 IMAD.IADD R15, R15, 0x1, -R6 ;  /* 0x000000010f0fa824 */ /* 0x000fe200078e0a06 */
[C---:B------:R-:W-:Y:S01]  /*0ba0*/  IADD3 R16, R9.reuse, 0x30, RZ ;  /* 0x0000003009107810 */ /* 0x040fe20007ffe0ff */
[C---:B------:R-:W-:Y:S01]  /*0bb0*/  IMAD R20, R6.reuse, R18, R25 ;  /* 0x0000001206147224 */ /* 0x040fe200078e0219 */
[----:B------:R-:W-:Y:S01]  /*0bc0*/  IADD3 R18, R9, 0x38, RZ ;  /* 0x0000003809127810 */ /* 0x000fe20007ffe0ff */
[----:B------:R-:W-:Y:S01]  /*0bd0*/  @!P0 IMAD.MOV R13, RZ, RZ, -R13 ;  /* 0x000000ffff0d8224 */ /* 0x000fe200078e0a0d */
[----:B------:R-:W-:-:S02]  /*0be0*/  ISETP.GT.U32.AND P2, PT, R6, R15, PT ;  /* 0x0000000f0600720c */ /* 0x000fc40003f44070 */
[----:B------:R-:W-:Y:S01]  /*0bf0*/  ISETP.GE.AND P0, PT, R17, RZ, PT ;  /* 0x000000ff1100720c */ /* 0x000fe20003f06270 */
[--C-:B------:R-:W-:Y:S01]  /*0c00*/  @!P6 IMAD.IADD R19, R19, 0x1, -R6.reuse ;  /* 0x000000011313e824 */ /* 0x100fe200078e0a06 */
[----:B------:R-:W-:Y:S01]  /*0c10*/  ISETP.GT.U32.AND P6, PT, R6, R20, PT ;  /* 0x000000140600720c */ /* 0x000fe20003fc4070 */
[----:B------:R-:W-:Y:S01]  /*0c20*/  IMAD.HI.U32 R17, R8, R29, RZ ;  /* 0x0000001d08117227 */ /* 0x000fe200078e00ff */
[----:B------:R-:W-:Y:S02]  /*0c30*/  IABS R31, R18 ;  /* 0x00000012001f7213 */ /* 0x000fe40000000000 */
[----:B------:R-:W-:Y:S01]  /*0c40*/  IABS R33, R16 ;  /* 0x0000001000217213 */ /* 0x000fe20000000000 */
[----:B0-----:R-:W-:Y:S01]  /*0c50*/  IMAD.MOV.U32 R22, RZ, RZ, RZ ;  /* 0x000000ffff167224 */ /* 0x001fe200078e00ff */
[----:B------:R-:W-:Y:S01]  /*0c60*/  IABS R25, R14 ;  /* 0x0000000e00197213 */ /* 0x000fe20000000000 */
[----:B-1----:R-:W-:Y:S02]  /*0c70*/  IMAD.MOV R24, RZ, RZ, -R23 ;  /* 0x000000ffff187224 */ /* 0x002fe400078e0a17 */
[----:B------:R-:W-:Y:S01]  /*0c80*/  @!P2 IMAD.IADD R15, R15, 0x1, -R6 ;  /* 0x000000010f0fa824 */ /* 0x000fe200078e0a06 */
[----:B------:R-:W-:Y:S01]  /*0c90*/  ISETP.GT.U32.AND P2, PT, R6, R21, PT ;  /* 0x000000150600720c */ /* 0x000fe20003f44070 */
[----:B------:R-:W-:-:S02]  /*0ca0*/  IMAD R27, R24, R11, RZ ;  /* 0x0000000b181b7224 */ /* 0x000fc400078e02ff */
[----:B------:R-:W-:Y:S02]  /*0cb0*/  @!P4 IMAD.MOV R15, RZ, RZ, -R15 ;  /* 0x000000ffff0fc224 */ /* 0x000fe400078e0a0f */
[----:B------:R-:W-:Y:S02]  /*0cc0*/  @!P6 IMAD.IADD R20, R20, 0x1, -R6 ;  /* 0x000000011414e824 */ /* 0x000fe400078e0a06 */
[----:B------:R-:W-:Y:S02]  /*0cd0*/  IMAD.MOV R24, RZ, RZ, -R17 ;  /* 0x000000ffff187224 */ /* 0x000fe400078e0a11 */
[----:B------:R-:W-:Y:S01]  /*0ce0*/  IMAD.HI.U32 R26, R23, R27, R22 ;  /* 0x0000001b171a7227 */ /* 0x000fe200078e0016 */
[C---:B------:R-:W-:Y:S02]  /*0cf0*/  ISETP.GT.U32.AND P6, PT, R6.reuse, R20, PT ;  /* 0x000000140600720c */ /* 0x040fe40003fc4070 */
[----:B------:R-:W-:Y:S01]  /*0d00*/  IABS R27, R32 ;  /* 0x00000020001b7213 */ /* 0x000fe20000000000 */
[----:B------:R-:W-:Y:S01]  /*0d10*/  @!P2 IMAD.IADD R21, R21, 0x1, -R6 ;  /* 0x000000011515a824 */ /* 0x000fe200078e0a06 */
[----:B------:R-:W-:Y:S01]  /*0d20*/  ISETP.GT.U32.AND P2, PT, R6, R19, PT ;  /* 0x000000130600720c */ /* 0x000fe20003f44070 */
[----:B------:R-:W-:-:S03]  /*0d30*/  IMAD.HI.U32 R22, R8, R31, RZ ;  /* 0x0000001f08167227 */ /* 0x000fc600078e00ff */
[C---:B------:R-:W-:Y:S01]  /*0d40*/  ISETP.GT.U32.AND P4, PT, R6.reuse, R21, PT ;  /* 0x000000150600720c */ /* 0x040fe20003f84070 */
[----:B------:R-:W-:Y:S01]  /*0d50*/  IMAD R29, R6, R24, R29 ;  /* 0x00000018061d7224 */ /* 0x000fe200078e021d */
[----:B------:R-:W-:Y:S01]  /*0d60*/  IADD3 R24, R9, 0x8, RZ ;  /* 0x0000000809187810 */ /* 0x000fe20007ffe0ff */
[----:B------:R-:W-:Y:S02]  /*0d70*/  IMAD.MOV R22, RZ, RZ, -R22 ;  /* 0x000000ffff167224 */ /* 0x000fe400078e0a16 */
[----:B------:R-:W-:-:S04]  /*0d80*/  IMAD.HI.U32 R17, R8, R33, RZ ;  /* 0x0000002108117227 */ /* 0x000fc800078e00ff */
[C---:B------:R-:W-:Y:S02]  /*0d90*/  IMAD R31, R6.reuse, R22, R31 ;  /* 0x00000016061f7224 */ /* 0x040fe400078e021f */
[----:B------:R-:W-:Y:S02]  /*0da0*/  IMAD.MOV R17, RZ, RZ, -R17 ;  /* 0x000000ffff117224 */ /* 0x000fe400078e0a11 */
[--C-:B------:R-:W-:Y:S01]  /*0db0*/  @!P4 IMAD.IADD R21, R21, 0x1, -R6.reuse ;  /* 0x000000011515c824 */ /* 0x100fe200078e0a06 */
[----:B------:R-:W-:Y:S01]  /*0dc0*/  ISETP.GT.U32.AND P4, PT, R6, R29, PT ;  /* 0x0000001d0600720c */ /* 0x000fe20003f84070 */
[----:B------:R-:W-:Y:S01]  /*0dd0*/  @!P6 IMAD.IADD R20, R20, 0x1, -R6 ;  /* 0x000000011414e824 */ /* 0x000fe200078e0a06 */
[----:B------:R-:W-:Y:S01]  /*0de0*/  ISETP.GT.U32.AND P6, PT, R6, R31, PT ;  /* 0x0000001f0600720c */ /* 0x000fe20003fc4070 */
[----:B------:R-:W-:-:S04]  /*0df0*/  IMAD.HI.U32 R23, R8, R25, RZ ;  /* 0x0000001908177227 */ /* 0x000fc800078e00ff */
[C---:B------:R-:W-:Y:S02]  /*0e00*/  IMAD R33, R6.reuse, R17, R33 ;  /* 0x0000001106217224 */ /* 0x040fe400078e0221 */
[----:B------:R-:W-:Y:S02]  /*0e10*/  IMAD.MOV R23, RZ, RZ, -R23 ;  /* 0x000000ffff177224 */ /* 0x000fe400078e0a17 */
[--C-:B------:R-:W-:Y:S01]  /*0e20*/  @!P2 IMAD.IADD R19, R19, 0x1, -R6.reuse ;  /* 0x000000011313a824 */ /* 0x100fe200078e0a06 */
[----:B------:R-:W-:Y:S01]  /*0e30*/  ISETP.GE.AND P2, PT, R9, RZ, PT ;  /* 0x000000ff0900720c */ /* 0x000fe20003f46270 */
[--C-:B------:R-:W-:Y:S01]  /*0e40*/  @!P4 IMAD.IADD R29, R29, 0x1, -R6.reuse ;  /* 0x000000011d1dc824 */ /* 0x100fe200078e0a06 */
[C---:B------:R-:W-:Y:S01]  /*0e50*/  ISETP.GT.U32.AND P4, PT, R6.reuse, R33, PT ;  /* 0x000000210600720c */ /* 0x040fe20003f84070 */
[----:B------:R-:W-:Y:S02]  /*0e60*/  IMAD R17, R6, R23, R25 ;  /* 0x0000001706117224 */ /* 0x000fe400078e0219 */
[----:B------:R-:W-:-:S02]  /*0e70*/  @!P6 IMAD.IADD R31, R31, 0x1, -R6 ;  /* 0x000000011f1fe824 */ /* 0x000fc400078e0a06 */
[----:B------:R-:W-:Y:S01]  /*0e80*/  @!P5 IMAD.MOV R19, RZ, RZ, -R19 ;  /* 0x000000ffff13d224 */ /* 0x000fe200078e0a13 */
[----:B------:R-:W-:Y:S01]  /*0e90*/  ISETP.GT.U32.AND P6, PT, R6, R17, PT ;  /* 0x000000110600720c */ /* 0x000fe20003fc4070 */
[----:B------:R-:W-:Y:S01]  /*0ea0*/  IMAD.HI.U32 R9, R8, R27, RZ ;  /* 0x0000001b08097227 */ /* 0x000fe200078e00ff */
[----:B------:R-:W-:-:S03]  /*0eb0*/  ISETP.GT.U32.AND P5, PT, R6, R31, PT ;  /* 0x0000001f0600720c */ /* 0x000fc60003fa4070 */
[----:B------:R-:W-:-:S04]  /*0ec0*/  IMAD.HI.U32 R25, R8, R39, RZ ;  /* 0x0000002708197227 */ /* 0x000fc800078e00ff */
[----:B------:R-:W-:Y:S01]  /*0ed0*/  @!P4 IMAD.IADD R33, R33, 0x1, -R6 ;  /* 0x000000012121c824 */ /* 0x000fe200078e0a06 */
[----:B------:R-:W-:Y:S01]  /*0ee0*/  ISETP.GT.U32.AND P4, PT, R6, R29, PT ;  /* 0x0000001d0600720c */ /* 0x000fe20003f84070 */
[----:B------:R-:W-:-:S04]  /*0ef0*/  IMAD.HI.U32 R23, R8, R37, RZ ;  /* 0x0000002508177227 */ /* 0x000fc800078e00ff */
[----:B------:R-:W-:Y:S01]  /*0f00*/  @!P3 IMAD.MOV R21, RZ, RZ, -R21 ;  /* 0x000000ffff15b224 */ /* 0x000fe200078e0a15 */
[----:B------:R-:W-:Y:S01]  /*0f10*/  ISETP.GT.U32.AND P3, PT, R6, R33, PT ;  /* 0x000000210600720c */ /* 0x000fe20003f64070 */
[----:B------:R-:W-:Y:S02]  /*0f20*/  IMAD.MOV R9, RZ, RZ, -R9 ;  /* 0x000000ffff097224 */ /* 0x000fe400078e0a09 */
[----:B------:R-:W-:Y:S02]  /*0f30*/  IMAD.MOV R30, RZ, RZ, -R25 ;  /* 0x000000ffff1e7224 */ /* 0x000fe400078e0a19 */
[----:B------:R-:W-:Y:S02]  /*0f40*/  IMAD.MOV R28, RZ, RZ, -R23 ;  /* 0x000000ffff1c7224 */ /* 0x000fe400078e0a17 */
[----:B------:R-:W-:Y:S02]  /*0f50*/  @!P6 IMAD.IADD R17, R17, 0x1, -R6 ;  /* 0x000000011111e824 */ /* 0x000fe400078e0a06 */
[----:B------:R-:W-:-:S03]  /*0f60*/  IMAD.HI.U32 R22, R8, R35, RZ ;  /* 0x0000002308167227 */ /* 0x000fc600078e00ff */
[C---:B------:R-:W-:Y:S01]  /*0f70*/  ISETP.GT.U32.AND P6, PT, R6.reuse, R17, PT ;  /* 0x000000110600720c */ /* 0x040fe20003fc4070 */
[C---:B------:R-:W-:Y:S01]  /*0f80*/  IMAD R23, R6.reuse, R9, R27 ;  /* 0x0000000906177224 */ /* 0x040fe200078e021b */
[----:B------:R-:W-:Y:S01]  /*0f90*/  IABS R9, R24 ;  /* 0x0000001800097213 */ /* 0x000fe20000000000 */
[C---:B------:R-:W-:Y:S02]  /*0fa0*/  IMAD R39, R6.reuse, R30, R39 ;  /* 0x0000001e06277224 */ /* 0x040fe400078e0227 */
[----:B------:R-:W-:Y:S02]  /*0fb0*/  IMAD.MOV R22, RZ, RZ, -R22 ;  /* 0x000000ffff167224 */ /* 0x000fe400078e0a16 */
[C---:B------:R-:W-:Y:S02]  /*0fc0*/  IMAD R25, R6.reuse, R28, R37 ;  /* 0x0000001c06197224 */ /* 0x040fe400078e0225 */
[----:B------:R-:W-:Y:S01]  /*0fd0*/  @!P5 IMAD.IADD R31, R31, 0x1, -R6 ;  /* 0x000000011f1fd824 */ /* 0x000fe200078e0a06 */
[C---:B------:R-:W-:Y:S01]  /*0fe0*/  ISETP.GT.U32.AND P5, PT, R6.reuse, R39, PT ;  /* 0x000000270600720c */ /* 0x040fe20003fa4070 */
[----:B------:R-:W-:Y:S01]  /*0ff0*/  IMAD.MOV.U32 R37, RZ, RZ, R9 ;  /* 0x000000ffff257224 */ /* 0x000fe200078e0009 */
[----:B------:R-:W-:Y:S01]  /*1000*/  IABS R9, R2 ;  /* 0x0000000200097213 */ /* 0x000fe20000000000 */
[C---:B------:R-:W-:Y:S01]  /*1010*/  IMAD R27, R6.reuse, R22, R35 ;  /* 0x00000016061b7224 */ /* 0x040fe200078e0223 */
[----:B------:R-:W-:Y:S01]  /*1020*/  SHF.R.U32.HI R35, RZ, 0x2, R0 ;  /* 0x00000002ff237819 */ /* 0x000fe20000011600 */
[----:B------:R-:W-:Y:S01]  /*1030*/  @!P1 IMAD.MOV R20, RZ, RZ, -R20 ;  /* 0x000000ffff149224 */ /* 0x000fe200078e0a14 */
[C---:B------:R-:W-:Y:S01]  /*1040*/  ISETP.GT.U32.AND P1, PT, R6.reuse, R23, PT ;  /* 0x000000170600720c */ /* 0x040fe20003f24070 */
[----:B------:R-:W-:Y:S01]  /*1050*/  @!P3 IMAD.IADD R33, R33, 0x1, -R6 ;  /* 0x000000012121b824 */ /* 0x000fe200078e0a06 */
[----:B------:R-:W-:Y:S01]  /*1060*/  ISETP.GT.U32.AND P3, PT, R6, R25, PT ;  /* 0x000000190600720c */ /* 0x000fe20003f64070 */
[----:B------:R-:W-:-:S04]  /*1070*/  IMAD.HI.U32 R8, R8, R37, RZ ;  /* 0x0000002508087227 */ /* 0x000fc800078e00ff */
[----:B------:R-:W-:Y:S01]  /*1080*/  @!P4 IMAD.IADD R29, R29, 0x1, -R6 ;  /* 0x000000011d1dc824 */ /* 0x000fe200078e0a06 */
[----:B------:R-:W-:Y:S01]  /*1090*/  ISETP.GT.U32.AND P4, PT, R6, R27, PT ;  /* 0x0000001b0600720c */ /* 0x000fe20003f84070 */
[----:B------:R-:W-:Y:S02]  /*10a0*/  IMAD.MOV R8, RZ, RZ, -R8 ;  /* 0x000000ffff087224 */ /* 0x000fe400078e0a08 */
[--C-:B------:R-:W-:Y:S01]  /*10b0*/  @!P6 IMAD.IADD R17, R17, 0x1, -R6.reuse ;  /* 0x000000011111e824 */ /* 0x100fe200078e0a06 */
[----:B------:R-:W-:Y:S01]  /*10c0*/  ISETP.GE.AND P6, PT, R18, RZ, PT ;  /* 0x000000ff1200720c */ /* 0x000fe20003fc6270 */
[C---:B------:R-:W-:Y:S02]  /*10d0*/  IMAD R37, R6.reuse, R8, R37 ;  /* 0x0000000806257224 */ /* 0x040fe400078e0225 */
[--C-:B------:R-:W-:Y:S02]  /*10e0*/  @!P5 IMAD.IADD R39, R39, 0x1, -R6.reuse ;  /* 0x000000012727d824 */ /* 0x100fe400078e0a06 */
[--C-:B------:R-:W-:Y:S01]  /*10f0*/  @!P1 IMAD.IADD R23, R23, 0x1, -R6.reuse ;  /* 0x0000000117179824 */ /* 0x100fe200078e0a06 */
[C---:B------:R-:W-:Y:S01]  /*1100*/  ISETP.GT.U32.AND P1, PT, R6.reuse, R37, PT ;  /* 0x000000250600720c */ /* 0x040fe20003f24070 */
[----:B------:R-:W-:Y:S01]  /*1110*/  @!P3 IMAD.IADD R25, R25, 0x1, -R6 ;  /* 0x000000011919b824 */ /* 0x000fe200078e0a06 */
[----:B------:R-:W-:Y:S01]  /*1120*/  ISETP.GT.U32.AND P3, PT, R6, R39, PT ;  /* 0x000000270600720c */ /* 0x000fe20003f64070 */
[----:B------:R-:W-:Y:S01]  /*1130*/  IMAD.HI.U32 R26, R26, R9, RZ ;  /* 0x000000091a1a7227 */ /* 0x000fe200078e00ff */
[----:B------:R-:W-:-:S03]  /*1140*/  ISETP.GT.U32.AND P5, PT, R6, R23, PT ;  /* 0x000000170600720c */ /* 0x000fc60003fa4070 */
[----:B------:R-:W-:Y:S01]  /*1150*/  @!P4 IMAD.IADD R27, R27, 0x1, -R6 ;  /* 0x000000011b1bc824 */ /* 0x000fe200078e0a06 */
[----:B------:R-:W-:Y:S01]  /*1160*/  ISETP.GE.AND P4, PT, R16, RZ, PT ;  /* 0x000000ff1000720c */ /* 0x000fe20003f86270 */
[----:B------:R-:W-:Y:S01]  /*1170*/  IMAD.MOV R26, RZ, RZ, -R26 ;  /* 0x000000ffff1a7224 */ /* 0x000fe200078e0a1a */
[----:B------:R-:W-:Y:S01]  /*1180*/  SHF.R.S32.HI R16, RZ, 0x6, R0 ;  /* 0x00000006ff107819 */ /* 0x000fe20000011400 */
[----:B------:R-:W-:Y:S01]  /*1190*/  @!P6 IMAD.MOV R31, RZ, RZ, -R31 ;  /* 0x000000ffff1fe224 */ /* 0x000fe200078e0a1f */
[----:B------:R-:W-:Y:S01]  /*11a0*/  ISETP.GE.AND P6, PT, R14, RZ, PT ;  /* 0x000000ff0e00720c */ /* 0x000fe20003fc6270 */
[----:B------:R-:W-:Y:S01]  /*11b0*/  IMAD R14, R11, R26, R9 ;  /* 0x0000001a0b0e7224 */ /* 0x000fe200078e0209 */
[----:B------:R-:W-:Y:S01]  /*11c0*/  SGXT R16, R16, 0x1 ;  /* 0x000000011010781a */ /* 0x000fe20000000200 */
[--C-:B------:R-:W-:Y:S01]  /*11d0*/  @!P1 IMAD.IADD R37, R37, 0x1, -R6.reuse ;  /* 0x0000000125259824 */ /* 0x100fe200078e0a06 */
[C---:B------:R-:W-:Y:S01]  /*11e0*/  ISETP.GT.U32.AND P1, PT, R6.reuse, R25, PT ;  /* 0x000000190600720c */ /* 0x040fe20003f24070 */
[--C-:B------:R-:W-:Y:S01]  /*11f0*/  @!P3 IMAD.IADD R39, R39, 0x1, -R6.reuse ;  /* 0x000000012727b824 */ /* 0x100fe200078e0a06 */
[----:B------:R-:W-:Y:S01]  /*1200*/  ISETP.GT.U32.AND P3, PT, R11, R14, PT ;  /* 0x0000000e0b00720c */ /* 0x000fe20003f64070 */
[----:B------:R-:W-:Y:S01]  /*1210*/  @!P0 IMAD.MOV R29, RZ, RZ, -R29 ;  /* 0x000000ffff1d8224 */ /* 0x000fe200078e0a1d */
[C---:B------:R-:W-:Y:S01]  /*1220*/  ISETP.GT.U32.AND P0, PT, R6.reuse, R27, PT ;  /* 0x0000001b0600720c */ /* 0x040fe20003f04070 */
[----:B------:R-:W-:Y:S01]  /*1230*/  @!P4 IMAD.MOV R33, RZ, RZ, -R33 ;  /* 0x000000ffff21c224 */ /* 0x000fe200078e0a21 */
[----:B------:R-:W-:Y:S01]  /*1240*/  ISETP.GT.U32.AND P4, PT, R6, R37, PT ;  /* 0x000000250600720c */ /* 0x000fe20003f84070 */
[----:B------:R-:W-:Y:S01]  /*1250*/  IMAD.SHL.U32 R9, R0, 0x2, RZ ;  /* 0x0000000200097824 */ /* 0x000fe200078e00ff */
[----:B------:R-:W-:Y:S01]  /*1260*/  LOP3.LUT R16, R16, 0x90, RZ, 0xc0, !PT ;  /* 0x0000009010107812 */ /* 0x000fe200078ec0ff */
[--C-:B------:R-:W-:Y:S01]  /*1270*/  @!P5 IMAD.IADD R23, R23, 0x1, -R6.reuse ;  /* 0x000000011717d824 */ /* 0x100fe200078e0a06 */
[----:B------:R-:W-:Y:S01]  /*1280*/  ISETP.GE.AND P5, PT, R32, RZ, PT ;  /* 0x000000ff2000720c */ /* 0x000fe20003fa6270 */
[----:B------:R-:W-:Y:S01]  /*1290*/  IMAD.SHL.U32 R22, R0, 0x40, RZ ;  /* 0x0000004000167824 */ /* 0x000fe200078e00ff */
[----:B------:R-:W-:Y:S01]  /*12a0*/  LOP3.LUT R8, R9, 0x1fe, RZ, 0xc0, !PT ;  /* 0x000001fe09087812 */ /* 0x000fe200078ec0ff */
[--C-:B------:R-:W-:Y:S01]  /*12b0*/  @!P1 IMAD.IADD R25, R25, 0x1, -R6.reuse ;  /* 0x0000000119199824 */ /* 0x100fe200078e0a06 */
[----:B------:R-:W-:Y:S01]  /*12c0*/  ISETP.GE.AND P1, PT, R36, RZ, PT ;  /* 0x000000ff2400720c */ /* 0x000fe20003f26270 */
[----:B------:R-:W-:Y:S01]  /*12d0*/  @!P3 IMAD.IADD R14, R14, 0x1, -R11 ;  /* 0x000000010e0eb824 */ /* 0x000fe200078e0a0b */
[----:B------:R-:W-:Y:S01]  /*12e0*/  LOP3.LUT R8, R8, 0x30, R35, 0x78, !PT ;  /* 0x0000003008087812 */ /* 0x000fe200078e7823 */
[--C-:B------:R-:W-:Y:S01]  /*12f0*/  @!P0 IMAD.IADD R27, R27, 0x1, -R6.reuse ;  /* 0x000000011b1b8824 */ /* 0x100fe200078e0a06 */
[----:B------:R-:W-:Y:S01]  /*1300*/  ISETP.GE.AND P0, PT, R34, RZ, PT ;  /* 0x000000ff2200720c */ /* 0x000fe20003f06270 */
[----:B------:R-:W-:Y:S01]  /*1310*/  @!P4 IMAD.IADD R37, R37, 0x1, -R6 ;  /* 0x000000012525c824 */ /* 0x000fe200078e0a06 */
[----:B------:R-:W-:Y:S01]  /*1320*/  SHF.R.S32.HI R35, RZ, 0x2, R0 ;  /* 0x00000002ff237819 */ /* 0x000fe20000011400 */
[C---:B------:R-:W-:Y:S01]  /*1330*/  IMAD.SHL.U32 R6, R0.reuse, 0x20, RZ ;  /* 0x0000002000067824 */ /* 0x040fe200078e00ff */
[----:B------:R-:W-:Y:S01]  /*1340*/  ISETP.GT.U32.AND P3, PT, R11, R14, PT ;  /* 0x0000000e0b00720c */ /* 0x000fe20003f64070 */
[C---:B------:R-:W-:Y:S01]  /*1350*/  IMAD.SHL.U32 R26, R0.reuse, 0x8, RZ ;  /* 0x00000008001a7824 */ /* 0x040fe200078e00ff */
[----:B------:R-:W-:Y:S01]  /*1360*/  SGXT R35, R35, 0x1 ;  /* 0x000000012323781a */ /* 0x000fe20000000200 */
[----:B------:R-:W-:Y:S01]  /*1370*/  IMAD.SHL.U32 R18, R0, 0x10, RZ ;  /* 0x0000001000127824 */ /* 0x000fe200078e00ff */
[----:B------:R-:W-:Y:S01]  /*1380*/  LOP3.LUT R6, R6, 0x60, RZ, 0xc0, !PT ;  /* 0x0000006006067812 */ /* 0x000fe200078ec0ff */
[----:B------:R-:W-:Y:S01]  /*1390*/  @!P1 IMAD.MOV R25, RZ, RZ, -R25 ;  /* 0x000000ffff199224 */ /* 0x000fe200078e0a19 */
[----:B------:R-:W-:Y:S01]  /*13a0*/  ISETP.GE.AND P4, PT, R24, RZ, PT ;  /* 0x000000ff1800720c */ /* 0x000fe20003f86270 */
[----:B------:R-:W-:Y:S01]  /*13b0*/  @!P5 IMAD.MOV R23, RZ, RZ, -R23 ;  /* 0x000000ffff17d224 */ /* 0x000fe200078e0a17 */
[----:B------:R-:W-:Y:S01]  /*13c0*/  LOP3.LUT R24, R22, 0x1c0, RZ, 0xc0, !PT ;  /* 0x000001c016187812 */ /* 0x000fe200078ec0ff */
[----:B------:R-:W-:Y:S01]  /*13d0*/  @!P0 IMAD.MOV R27, RZ, RZ, -R27 ;  /* 0x000000ffff1b8224 */ /* 0x000fe200078e0a1b */
[----:B------:R-:W-:Y:S01]  /*13e0*/  LOP3.LUT R22, R6, 0x90, R35, 0xf8, !PT ;  /* 0x0000009006167812 */ /* 0x000fe200078ef823 */
[----:B------:R-:W-:Y:S01]  /*13f0*/  @!P2 IMAD.MOV R39, RZ, RZ, -R39 ;  /* 0x000000ffff27a224 */ /* 0x000fe200078e0a27 */
[--C-:B------:R-:W-:Y:S01]  /*1400*/  LOP3.LUT R26, R26, 0x30, R9.reuse, 0x48, !PT ;  /* 0x000000301a1a7812 */ /* 0x100fe200078e4809 */
[----:B------:R-:W-:Y:S01]  /*1410*/  IMAD R35, R3, 0x10, R24 ;  /* 0x0000001003237824 */ /* 0x000fe200078e0218 */
[----:B------:R-:W-:Y:S01]  /*1420*/  LOP3.LUT R57, R22, 0x10, R9, 0x78, !PT ;  /* 0x0000001016397812 */ /* 0x000fe200078e7809 */
[----:B------:R-:W-:Y:S01]  /*1430*/  @!P3 IMAD.IADD R14, R14, 0x1, -R11 ;  /* 0x000000010e0eb824 */ /* 0x000fe200078e0a0b */
[----:B------:R-:W-:Y:S01]  /*1440*/  LOP3.LUT R9, R16, 0x17e, R9, 0x78, !PT ;  /* 0x0000017e10097812 */ /* 0x000fe200078e7809 */
[----:B------:R-:W-:Y:S01]  /*1450*/  IMAD.IADD R56, R26, 0x1, R35 ;  /* 0x000000011a387824 */ /* 0x000fe200078e0223 */
[----:B------:R-:W-:Y:S01]  /*1460*/  ISETP.GE.AND P1, PT, R2, RZ, PT ;  /* 0x000000ff0200720c */ /* 0x000fe20003f26270 */
[----:B------:R-:W-:Y:S01]  /*1470*/  IMAD.MOV.U32 R35, RZ, RZ, R17 ;  /* 0x000000ffff237224 */ /* 0x000fe200078e0011 */
[----:B------:R-:W-:Y:S01]  /*1480*/  ISETP.NE.AND P3, PT, RZ, c[0x0][0x17c], PT ;  /* 0x00005f00ff007a0c */ /* 0x000fe20003f65270 */
[----:B------:R-:W-:Y:S01]  /*1490*/  @!P4 IMAD.MOV R37, RZ, RZ, -R37 ;  /* 0x000000ffff25c224 */ /* 0x000fe200078e0a25 */
[----:B------:R-:W-:Y:S01]  /*14a0*/  LOP3.LUT R16, RZ, c[0x0][0x17c], RZ, 0x33, !PT ;  /* 0x00005f00ff107a12 */ /* 0x000fe200078e33ff */
[----:B------:R-:W-:Y:S01]  /*14b0*/  @!P6 IMAD.MOV R35, RZ, RZ, -R35 ;  /* 0x000000ffff23e224 */ /* 0x000fe200078e0a23 */
[----:B------:R-:W-:-:S02]  /*14c0*/  ISETP.NE.AND P0, PT, RZ, c[0x0][0x178], PT ;  /* 0x00005e00ff007a0c */ /* 0x000fc40003f05270 */
[C---:B------:R-:W-:Y:S02]  /*14d0*/  SEL R10, R16.reuse, R10, !P3 ;  /* 0x0000000a100a7207 */ /* 0x040fe40005800000 */
[C---:B------:R-:W-:Y:S02]  /*14e0*/  SEL R12, R16.reuse, R12, !P3 ;  /* 0x0000000c100c7207 */ /* 0x040fe40005800000 */
[----:B------:R-:W-:Y:S01]  /*14f0*/  SEL R15, R16, R15, !P3 ;  /* 0x0000000f100f7207 */ /* 0x000fe20005800000 */
[----:B------:R-:W-:Y:S01]  /*1500*/  IMAD R10, R10, c[0x0][0x190], RZ ;  /* 0x000064000a0a7a24 */ /* 0x000fe200078e02ff */
[----:B------:R-:W-:Y:S01]  /*1510*/  LOP3.LUT R18, R18, 0x100, RZ, 0xc0, !PT ;  /* 0x0000010012127812 */ /* 0x000fe200078ec0ff */
[----:B------:R-:W-:Y:S01]  /*1520*/  IMAD R12, R12, c[0x0][0x190], RZ ;  /* 0x000064000c0c7a24 */ /* 0x000fe200078e02ff */
[C---:B------:R-:W-:Y:S01]  /*1530*/  SEL R17, R16.reuse, R31, !P3 ;  /* 0x0000001f10117207 */ /* 0x040fe20005800000 */
[----:B------:R-:W-:Y:S01]  /*1540*/  IMAD R15, R15, c[0x0][0x190], RZ ;  /* 0x000064000f0f7a24 */ /* 0x000fe200078e02ff */
[----:B------:R-:W-:Y:S01]  /*1550*/  SEL R19, R16, R19, !P3 ;  /* 0x0000001310137207 */ /* 0x000fe20005800000 */
[----:B------:R-:W-:Y:S01]  /*1560*/  IMAD.IADD R57, R18, 0x1, R57 ;  /* 0x0000000112397824 */ /* 0x000fe200078e0239 */
[C---:B------:R-:W-:Y:S01]  /*1570*/  SEL R21, R16.reuse, R21, !P3 ;  /* 0x0000001510157207 */ /* 0x040fe20005800000 */
[----:B------:R-:W-:Y:S01]  /*1580*/  @!P1 IMAD.MOV R14, RZ, RZ, -R14 ;  /* 0x000000ffff0e9224 */ /* 0x000fe200078e0a0e */
[C---:B------:R-:W-:Y:S01]  /*1590*/  SEL R20, R16.reuse, R20, !P3 ;  /* 0x0000001410147207 */ /* 0x040fe20005800000 */
[----:B------:R-:W-:Y:S01]  /*15a0*/  IMAD R45, R17, c[0x0][0x190], RZ ;  /* 0x00006400112d7a24 */ /* 0x000fe200078e02ff */
[C---:B------:R-:W-:Y:S01]  /*15b0*/  SEL R11, R16.reuse, R29, !P3 ;  /* 0x0000001d100b7207 */ /* 0x040fe20005800000 */
[----:B------:R-:W-:Y:S01]  /*15c0*/  IMAD R19, R19, c[0x0][0x190], RZ ;  /* 0x0000640013137a24 */ /* 0x000fe200078e02ff */
[----:B------:R-:W-:Y:S01]  /*15d0*/  SEL R33, R16, R33, !P3 ;  /* 0x0000002110217207 */ /* 0x000fe20005800000 */
[----:B------:R-:W-:Y:S01]  /*15e0*/  IMAD R21, R21, c[0x0][0x190], RZ ;  /* 0x0000640015157a24 */ /* 0x000fe200078e02ff */
[----:B------:R-:W-:Y:S01]  /*15f0*/  LEA R62, P2, R64, c[0x0][0x160], 0x1 ;  /* 0x00005800403e7a11 */ /* 0x000fe200078408ff */
[----:B------:R-:W-:Y:S01]  /*1600*/  IMAD R20, R20, c[0x0][0x190], RZ ;  /* 0x0000640014147a24 */ /* 0x000fe200078e02ff */
[C---:B------:R-:W-:Y:S01]  /*1610*/  SEL R13, R16.reuse, R13, !P3 ;  /* 0x0000000d100d7207 */ /* 0x040fe20005800000 */
        /* <DEDUP_REMOVED lines=9> */
[----:B------:R-:W-:Y:S01]  /*16b0*/  SEL R37, R16, R37, !P3 ;  /* 0x0000002510257207 */ /* 0x000fe20005800000 */
[----:B------:R-:W-:Y:S01]  /*16c0*/  IMAD R32, R18, c[0x0][0x190], RZ ;  /* 0x0000640012207a24 */ /* 0x000fe200078e02ff */
[----:B------:R-:W-:Y:S01]  /*16d0*/  SEL R16, R16, R39, !P3 ;  /* 0x0000002710107207 */ /* 0x000fe20005800000 */
[----:B------:R-:W-:Y:S01]  /*16e0*/  IMAD R22, R22, c[0x0][0x190], RZ ;  /* 0x0000640016167a24 */ /* 0x000fe200078e02ff */
[----:B------:R-:W-:Y:S01]  /*16f0*/  LEA.HI.X.SX32 R64, R64, c[0x0][0x164], 0x1, P2 ;  /* 0x0000590040407a11 */ /* 0x000fe200010f0eff */
[----:B------:R-:W-:Y:S01]  /*1700*/  IMAD R34, R37, c[0x0][0x190], RZ ;  /* 0x0000640025227a24 */ /* 0x000fe200078e02ff */
[----:B------:R-:W-:Y:S01]  /*1710*/  @!P0 LOP3.LUT R14, RZ, c[0x0][0x178], RZ, 0x33, !PT ;  /* 0x00005e00ff0e8a12 */ /* 0x000fe200078e33ff */
[----:B------:R-:W-:Y:S01]  /*1720*/  IMAD R65, R16, c[0x0][0x190], RZ ;  /* 0x0000640010417a24 */ /* 0x000fe200078e02ff */
[----:B------:R-:W-:Y:S01]  /*1730*/  LEA R61, P3, R63, c[0x0][0x160], 0x1 ;  /* 0x000058003f3d7a11 */ /* 0x000fe200078608ff */
[----:B------:R-:W-:Y:S01]  /*1740*/  CS2R R24, SRZ ;  /* 0x0000000000187805 */ /* 0x000fe2000001ff00 */
[----:B------:R-:W-:Y:S01]  /*1750*/  LEA R17, P2, R10, c[0x0][0x168], 0x1 ;  /* 0x00005a000a117a11 */ /* 0x000fe200078408ff */
[----:B------:R-:W-:Y:S01]  /*1760*/  IMAD R70, R14, c[0x0][0x184], RZ ;  /* 0x000061000e467a24 */ /* 0x000fe200078e02ff */
[----:B------:R-:W-:Y:S01]  /*1770*/  LEA R67, P1, R12, c[0x0][0x168], 0x1 ;  /* 0x00005a000c437a11 */ /* 0x000fe200078208ff */
[----:B------:R-:W-:Y:S01]  /*1780*/  CS2R R26, SRZ ;  /* 0x00000000001a7805 */ /* 0x000fe2000001ff00 */
[----:B------:R-:W-:Y:S01]  /*1790*/  LEA R54, P0, R15, c[0x0][0x168], 0x1 ;  /* 0x00005a000f367a11 */ /* 0x000fe200078008ff */
[----:B------:R-:W-:Y:S01]  /*17a0*/  CS2R R28, SRZ ;  /* 0x00000000001c7805 */ /* 0x000fe2000001ff00 */
[----:B------:R-:W-:Y:S01]  /*17b0*/  LEA.HI.X.SX32 R63, R63, c[0x0][0x164], 0x1, P3 ;  /* 0x000059003f3f7a11 */ /* 0x000fe200018f0eff */
[----:B------:R-:W-:Y:S01]  /*17c0*/  CS2R R30, SRZ ;  /* 0x00000000001e7805 */ /* 0x000fe2000001ff00 */
[----:B------:R-:W-:Y:S01]  /*17d0*/  LEA.HI.X.SX32 R16, R10, c[0x0][0x16c], 0x1, P2 ;  /* 0x00005b000a107a11 */ /* 0x000fe200010f0eff */
[----:B------:R-:W-:Y:S01]  /*17e0*/  IMAD.WIDE R70, R70, 0x2, RZ ;  /* 0x0000000246467825 */ /* 0x000fe200078e02ff */
[----:B------:R-:W-:-:S02]  /*17f0*/  LEA.HI.X.SX32 R66, R12, c[0x0][0x16c], 0x1, P1 ;  /* 0x00005b000c427a11 */ /* 0x000fc400008f0eff */
[----:B------:R-:W-:Y:S02]  /*1800*/  LEA.HI.X.SX32 R55, R15, c[0x0][0x16c], 0x1, P0 ;  /* 0x00005b000f377a11 */ /* 0x000fe400000f0eff */
[----:B------:R-:W-:Y:S02]  /*1810*/  LEA R53, P5, R19, c[0x0][0x168], 0x1 ;  /* 0x00005a0013357a11 */ /* 0x000fe400078a08ff */
[----:B------:R-:W-:Y:S02]  /*1820*/  LEA R50, P4, R21, c[0x0][0x168], 0x1 ;  /* 0x00005a0015327a11 */ /* 0x000fe400078808ff */
[----:B------:R-:W-:Y:S02]  /*1830*/  LEA R49, P3, R20, c[0x0][0x168], 0x1 ;  /* 0x00005a0014317a11 */ /* 0x000fe400078608ff */
[----:B------:R-:W-:Y:S02]  /*1840*/  LEA R46, P2, R11, c[0x0][0x168], 0x1 ;  /* 0x00005a000b2e7a11 */ /* 0x000fe400078408ff */
[----:B------:R-:W-:-:S02]  /*1850*/  LEA R44, P1, R45, c[0x0][0x168], 0x1 ;  /* 0x00005a002d2c7a11 */ /* 0x000fc400078208ff */
[----:B------:R-:W-:Y:S02]  /*1860*/  LEA R42, P0, R33, c[0x0][0x168], 0x1 ;  /* 0x00005a00212a7a11 */ /* 0x000fe400078008ff */
[----:B------:R-:W-:Y:S02]  /*1870*/  LEA.HI.X.SX32 R52, R19, c[0x0][0x16c], 0x1, P5 ;  /* 0x00005b0013347a11 */ /* 0x000fe400028f0eff */
[----:B------:R-:W-:Y:S02]  /*1880*/  LEA.HI.X.SX32 R51, R21, c[0x0][0x16c], 0x1, P4 ;  /* 0x00005b0015337a11 */ /* 0x000fe400020f0eff */
[----:B------:R-:W-:Y:S02]  /*1890*/  LEA.HI.X.SX32 R48, R20, c[0x0][0x16c], 0x1, P3 ;  /* 0x00005b0014307a11 */ /* 0x000fe400018f0eff */
[----:B------:R-:W-:Y:S02]  /*18a0*/  LEA.HI.X.SX32 R47, R11, c[0x0][0x16c], 0x1, P2 ;  /* 0x00005b000b2f7a11 */ /* 0x000fe400010f0eff */
        /* <DEDUP_REMOVED lines=8> */
[----:B------:R-:W-:Y:S02]  /*1930*/  LEA R15, P0, R65, c[0x0][0x168], 0x1 ;  /* 0x00005a00410f7a11 */ /* 0x000fe400078008ff */
[----:B------:R-:W-:Y:S02]  /*1940*/  LEA.HI.X.SX32 R69, R13, c[0x0][0x16c], 0x1, P6 ;  /* 0x00005b000d457a11 */ /* 0x000fe400030f0eff */
[----:B------:R-:W-:Y:S02]  /*1950*/  LEA.HI.X.SX32 R41, R35, c[0x0][0x16c], 0x1, P5 ;  /* 0x00005b0023297a11 */ /* 0x000fe400028f0eff */
[----:B------:R-:W-:Y:S02]  /*1960*/  LEA.HI.X.SX32 R39, R23, c[0x0][0x16c], 0x1, P4 ;  /* 0x00005b0017277a11 */ /* 0x000fe400020f0eff */
[----:B------:R-:W-:-:S02]  /*1970*/  LEA.HI.X.SX32 R37, R32, c[0x0][0x16c], 0x1, P3 ;  /* 0x00005b0020257a11 */ /* 0x000fc400018f0eff */
[----:B------:R-:W-:Y:S02]  /*1980*/  LEA.HI.X.SX32 R19, R22, c[0x0][0x16c], 0x1, P2 ;  /* 0x00005b0016137a11 */ /* 0x000fe400010f0eff */
[----:B------:R-:W-:Y:S02]  /*1990*/  LEA.HI.X.SX32 R21, R34, c[0x0][0x16c], 0x1, P1 ;  /* 0x00005b0022157a11 */ /* 0x000fe400008f0eff */
[----:B------:R-:W-:Y:S02]  /*19a0*/  LEA.HI.X.SX32 R20, R65, c[0x0][0x16c], 0x1, P0 ;  /* 0x00005b0041147a11 */ /* 0x000fe400000f0eff */
.L_x_1:
[----:B------:R-:W-:Y:S02]  /*19b0*/  IADD3 R12, P1, R70, R61, RZ ;  /* 0x0000003d460c7210 */ /* 0x000fe40007f3e0ff */
[----:B------:R-:W-:Y:S02]  /*19c0*/  ISETP.GE.AND P0, PT, R5, UR6, PT ;  /* 0x0000000605007c0c */ /* 0x000fe4000bf06270 */
[----:B------:R-:W-:Y:S01]  /*19d0*/  ISETP.GE.AND P2, PT, R58, UR6, PT ;  /* 0x000000063a007c0c */ /* 0x000fe2000bf46270 */
[----:B------:R-:W-:Y:S01]  /*19e0*/  IMAD.X R13, R71, 0x1, R63, P1 ;  /* 0x00000001470d7824 */ /* 0x000fe200008e063f */
[----:B------:R-:W-:-:S02]  /*19f0*/  IADD3 R10, P1, R70, R62, RZ ;  /* 0x0000003e460a7210 */ /* 0x000fc40007f3e0ff */
[----:B------:R-:W-:Y:S02]  /*1a00*/  PRMT R32, RZ, 0x7610, R32 ;  /* 0x00007610ff207816 */ /* 0x000fe40000000020 */
[----:B------:R-:W-:Y:S01]  /*1a10*/  PRMT R34, RZ, 0x7610, R34 ;  /* 0x00007610ff227816 */ /* 0x000fe20000000022 */
[----:B------:R-:W-:-:S04]  /*1a20*/  IMAD.X R11, R71, 0x1, R64, P1 ;  /* 0x00000001470b7824 */ /* 0x000fc800008e0640 */
[----:B------:R0:W2:Y:S01]  /*1a30*/  @!P0 LDG.E.U16 R32, [R12.64] ;  /* 0x000000080c208981 */ /* 0x0000a2000c1e1500 */
[----:B------:R-:W-:-:S03]  /*1a40*/  ISETP.GE.AND P0, PT, R4, UR6, PT ;  /* 0x0000000604007c0c */ /* 0x000fc6000bf06270 */
[----:B------:R1:W3:Y:S01]  /*1a50*/  @!P2 LDG.E.U16 R34, [R10.64] ;  /* 0x000000080a22a981 */ /* 0x0002e2000c1e1500 */
[----:B------:R-:W-:-:S03]  /*1a60*/  PRMT R65, RZ, 0x7610, R65 ;  /* 0x00007610ff417816 */ /* 0x000fc60000000041 */
[----:B------:R-:W-:Y:S01]  /*1a70*/  BAR.SYNC.DEFER_BLOCKING 0x0 ;  /* 0x0000000000007b1d */ /* 0x000fe20000010000 */
[----:B-1----:R-:W-:Y:S02]  /*1a80*/  IMAD.MOV.U32 R10, RZ, RZ, R15 ;  /* 0x000000ffff0a7224 */ /* 0x002fe400078e000f */
[----:B------:R-:W-:-:S04]  /*1a90*/  IMAD.MOV.U32 R11, RZ, RZ, R20 ;  /* 0x000000ffff0b7224 */ /* 0x000fc800078e0014 */
[----:B0-----:R-:W-:Y:S01]  /*1aa0*/  IMAD.WIDE R12, R59, 0x2, R10 ;  /* 0x000000023b0c7825 */ /* 0x001fe200078e020a */
[----:B------:R-:W-:-:S04]  /*1ab0*/  PRMT R35, RZ, 0x7610, R35 ;  /* 0x00007610ff237816 */ /* 0x000fc80000000023 */
[----:B------:R0:W4:Y:S02]  /*1ac0*/  @!P0 LDG.E.U16 R65, [R12.64] ;  /* 0x000000080c418981 */ /* 0x000124000c1e1500 */
[----:B0-----:R-:W-:Y:S02]  /*1ad0*/  IMAD.MOV.U32 R12, RZ, RZ, R14 ;  /* 0x000000ffff0c7224 */ /* 0x001fe400078e000e */
[----:B------:R-:W-:-:S04]  /*1ae0*/  IMAD.MOV.U32 R13, RZ, RZ, R21 ;  /* 0x000000ffff0d7224 */ /* 0x000fc800078e0015 */
[----:B------:R-:W-:Y:S01]  /*1af0*/  IMAD.WIDE R14, R59, 0x2, R12 ;  /* 0x000000023b0e7825 */ /* 0x000fe200078e020c */
[----:B------:R-:W-:-:S04]  /*1b00*/  PRMT R33, RZ, 0x7610, R33 ;  /* 0x00007610ff217816 */ /* 0x000fc80000000021 */
[----:B------:R0:W5:Y:S02]  /*1b10*/  @!P0 LDG.E.U16 R35, [R14.64] ;  /* 0x000000080e238981 */ /* 0x000164000c1e1500 */
[----:B0-----:R-:W-:Y:S02]  /*1b20*/  IMAD.MOV.U32 R14, RZ, RZ, R18 ;  /* 0x000000ffff0e7224 */ /* 0x001fe400078e0012 */
[----:B------:R-:W-:-:S04]  /*1b30*/  IMAD.MOV.U32 R15, RZ, RZ, R19 ;  /* 0x000000ffff0f7224 */ /* 0x000fc800078e0013 */
[----:B------:R-:W-:-:S05]  /*1b40*/  IMAD.WIDE R18, R59, 0x2, R14 ;  /* 0x000000023b127825 */ /* 0x000fca00078e020e */
[----:B------:R0:W5:Y:S01]  /*1b50*/  @!P0 LDG.E.U16 R33, [R18.64] ;  /* 0x0000000812218981 */ /* 0x000162000c1e1500 */
[----:B------:R-:W-:Y:S01]  /*1b60*/  PRMT R23, RZ, 0x7610, R23 ;  /* 0x00007610ff177816 */ /* 0x000fe20000000017 */
[----:B------:R-:W-:-:S04]  /*1b70*/  IMAD.WIDE R20, R59, 0x2, R38 ;  /* 0x000000023b147825 */ /* 0x000fc800078e0226 */
[----:B0-----:R-:W-:-:S05]  /*1b80*/  IMAD.WIDE R18, R59, 0x2, R36 ;  /* 0x000000023b127825 */ /* 0x001fca00078e0224 */
[----:B------:R0:W5:Y:S02]  /*1b90*/  @!P0 LDG.E.U16 R23, [R18.64] ;  /* 0x0000000812178981 */ /* 0x000164000c1e1500 */
[----:B0-----:R-:W-:Y:S02]  /*1ba0*/  PRMT R18, RZ, 0x7610, R18 ;  /* 0x00007610ff127816 */ /* 0x001fe40000000012 */
[----:B------:R-:W-:-:S04]  /*1bb0*/  PRMT R19, RZ, 0x7610, R19 ;  /* 0x00007610ff137816 */ /* 0x000fc80000000013 */
[----:B------:R0:W5:Y:S01]  /*1bc0*/  @!P0 LDG.E.U16 R18, [R20.64] ;  /* 0x0000000814128981 */ /* 0x000162000c1e1500 */
[----:B------:R-:W-:-:S04]  /*1bd0*/  IMAD.WIDE R72, R59, 0x2, R42 ;  /* 0x000000023b487825 */ /* 0x000fc800078e022a */
[----:B0-----:R-:W-:-:S05]  /*1be0*/  IMAD.WIDE R20, R59, 0x2, R40 ;  /* 0x000000023b147825 */ /* 0x001fca00078e0228 */
[----:B------:R0:W5:Y:S01]  /*1bf0*/  @!P0 LDG.E.U16 R19, [R20.64] ;  /* 0x0000000814138981 */ /* 0x000162000c1e1500 */
[----:B------:R-:W-:Y:S02]  /*1c00*/  LOP3.LUT R49, R49, R48, RZ, 0x3c, !PT ;  /* 0x0000003031317212 */ /* 0x000fe400078e3cff */
[----:B0-----:R-:W-:Y:S02]  /*1c10*/  PRMT R20, RZ, 0x7610, R20 ;  /* 0x00007610ff147816 */ /* 0x001fe40000000014 */
[----:B------:R-:W-:-:S04]  /*1c20*/  PRMT R21, RZ, 0x7610, R21 ;  /* 0x00007610ff157816 */ /* 0x000fc80000000015 */
[----:B------:R0:W5:Y:S01]  /*1c30*/  @!P0 LDG.E.U16 R20, [R72.64] ;  /* 0x0000000848148981 */ /* 0x000162000c1e1500 */
[----:B------:R-:W-:Y:S02]  /*1c40*/  LOP3.LUT R48, R49, R48, RZ, 0x3c, !PT ;  /* 0x0000003031307212 */ /* 0x000fe400078e3cff */
[----:B------:R-:W-:Y:S01]  /*1c50*/  PRMT R22, RZ, 0x7610, R22 ;  /* 0x00007610ff167816 */ /* 0x000fe20000000016 */
[----:B0-----:R-:W-:Y:S01]  /*1c60*/  IMAD.WIDE R72, R59, 0x2, R44 ;  /* 0x000000023b487825 */ /* 0x001fe200078e022c */
[----:B------:R-:W-:-:S04]  /*1c70*/  LOP3.LUT R49, R49, R48, RZ, 0x3c, !PT ;  /* 0x0000003031317212 */ /* 0x000fc800078e3cff */
[----:B------:R0:W5:Y:S01]  /*1c80*/  @!P0 LDG.E.U16 R21, [R72.64] ;  /* 0x0000000848158981 */ /* 0x000162000c1e1500 */
[----:B------:R-:W-:Y:S01]  /*1c90*/  LOP3.LUT R53, R53, R52, RZ, 0x3c, !PT ;  /* 0x0000003435357212 */ /* 0x000fe200078e3cff */
[----:B0-----:R-:W-:-:S03]  /*1ca0*/  IMAD.WIDE R72, R59, 0x2, R46 ;  /* 0x000000023b487825 */ /* 0x001fc600078e022e */
[C---:B------:R-:W-:Y:S02]  /*1cb0*/  LOP3.LUT R52, R53.reuse, R52, RZ, 0x3c, !PT ;  /* 0x0000003435347212 */ /* 0x040fe400078e3cff */
[----:B------:R0:W5:Y:S02]  /*1cc0*/  @!P0 LDG.E.U16 R22, [R72.64] ;  /* 0x0000000848168981 */ /* 0x000164000c1e1500 */
[----:B------:R-:W-:Y:S01]  /*1cd0*/  LOP3.LUT R53, R53, R52, RZ, 0x3c, !PT ;  /* 0x0000003435357212 */ /* 0x000fe200078e3cff */
[----:B0-----:R-:W-:Y:S01]  /*1ce0*/  IMAD.WIDE R72, R59, 0x2, R48 ;  /* 0x000000023b487825 */ /* 0x001fe200078e0230 */
[----:B------:R-:W-:-:S04]  /*1cf0*/  LOP3.LUT R67, R67, R66, RZ, 0x3c, !PT ;  /* 0x0000004243437212 */ /* 0x000fc800078e3cff */
[----:B------:R-:W-:-:S04]  /*1d00*/  LOP3.LUT R66, R67, R66, RZ, 0x3c, !PT ;  /* 0x0000004243427212 */ /* 0x000fc800078e3cff */
[----:B------:R-:W-:Y:S02]  /*1d10*/  LOP3.LUT R67, R67, R66, RZ, 0x3c, !PT ;  /* 0x0000004243437212 */ /* 0x000fe400078e3cff */
[----:B------:R-:W-:Y:S02]  /*1d20*/  PRMT R75, RZ, 0x7610, R75 ;  /* 0x00007610ff4b7816 */ /* 0x000fe4000000004b */
[----:B------:R-:W-:Y:S01]  /*1d30*/  PRMT R77, RZ, 0x7610, R77 ;  /* 0x00007610ff4d7816 */ /* 0x000fe2000000004d */
[----:B--2---:R0:W-:Y:S04]  /*1d40*/  STS.U16 [R9+0x2000], R32 ;  /* 0x0020002009007388 */ /* 0x0041e80000000400 */
[----:B---3--:R1:W-:Y:S01]  /*1d50*/  STS.U16 [R9+0x2200], R34 ;  /* 0x0022002209007388 */ /* 0x0083e20000000400 */
[----:B0-----:R-:W-:-:S02]  /*1d60*/  PRMT R32, RZ, 0x7610, R32 ;  /* 0x00007610ff207816 */ /* 0x001fc40000000020 */
[----:B-1----:R-:W-:-:S04]  /*1d70*/  PRMT R34, RZ, 0x7610, R34 ;  /* 0x00007610ff227816 */ /* 0x002fc80000000022 */
[----:B------:R0:W2:Y:S02]  /*1d80*/  @!P0 LDG.E.U16 R32, [R72.64] ;  /* 0x0000000848208981 */ /* 0x0000a4000c1e1500 */
[----:B0-----:R-:W-:-:S05]  /*1d90*/  IMAD.WIDE R72, R59, 0x2, R50 ;  /* 0x000000023b487825 */ /* 0x001fca00078e0232 */
[----:B------:R0:W3:Y:S04]  /*1da0*/  @!P0 LDG.E.U16 R34, [R72.64] ;  /* 0x0000000848228981 */ /* 0x0000e8000c1e1500 */
[----:B----4-:R1:W-:Y:S01]  /*1db0*/  STS.U16 [R8], R65 ;  /* 0x0000004108007388 */ /* 0x0103e20000000400 */
[----:B0-----:R-:W-:Y:S01]  /*1dc0*/  IMAD.WIDE R72, R59, 0x2, R52 ;  /* 0x000000023b487825 */ /* 0x001fe200078e0234 */
[----:B-1----:R-:W-:-:S06]  /*1dd0*/  PRMT R65, RZ, 0x7610, R65 ;  /* 0x00007610ff417816 */ /* 0x002fcc0000000041 */
[----:B------:R0:W4:Y:S04]  /*1de0*/  @!P0 LDG.E.U16 R65, [R72.64] ;  /* 0x0000000848418981 */ /* 0x000128000c1e1500 */
[----:B-----5:R1:W-:Y:S01]  /*1df0*/  STS.U16 [R8+0x200], R35 ;  /* 0x0002002308007388 */ /* 0x0203e20000000400 */
[----:B0-----:R-:W-:Y:S01]  /*1e00*/  IMAD.WIDE R72, R59, 0x2, R54 ;  /* 0x000000023b487825 */ /* 0x001fe200078e0236 */
[----:B-1----:R-:W-:-:S06]  /*1e10*/  PRMT R35, RZ, 0x7610, R35 ;  /* 0x00007610ff237816 */ /* 0x002fcc0000000023 */
[----:B------:R0:W5:Y:S04]  /*1e20*/  @!P0 LDG.E.U16 R35, [R72.64] ;  /* 0x0000000848238981 */ /* 0x000168000c1e1500 */
[----:B------:R1:W-:Y:S01]  /*1e30*/  STS.U16 [R8+0x400], R33 ;  /* 0x0004002108007388 */ /* 0x0003e20000000400 */
[----:B0-----:R-:W-:Y:S01]  /*1e40*/  IMAD.WIDE R72, R59, 0x2, R66 ;  /* 0x000000023b487825 */ /* 0x001fe200078e0242 */
[----:B-1----:R-:W-:-:S06]  /*1e50*/  PRMT R33, RZ, 0x7610, R33 ;  /* 0x00007610ff217816 */ /* 0x002fcc0000000021 */
[----:B------:R0:W5:Y:S04]  /*1e60*/  @!P0 LDG.E.U16 R33, [R72.64] ;  /* 0x0000000848218981 */ /* 0x000168000c1e1500 */
[----:B------:R-:W-:Y:S01]  /*1e70*/  STS.U16 [R8+0x600], R23 ;  /* 0x0006001708007388 */ /* 0x000fe20000000400 */
[----:B0-----:R-:W-:-:S05]  /*1e80*/  IMAD.WIDE R72, R59, 0x2, R68 ;  /* 0x000000023b487825 */ /* 0x001fca00078e0244 */
[----:B------:R0:W5:Y:S04]  /*1e90*/  @!P0 LDG.E.U16 R75, [R72.64] ;  /* 0x00000008484b8981 */ /* 0x000168000c1e1500 */
[----:B------:R-:W-:Y:S01]  /*1ea0*/  STS.U16 [R8+0x800], R18 ;  /* 0x0008001208007388 */ /* 0x000fe20000000400 */
[----:B0-----:R-:W-:Y:S02]  /*1eb0*/  IMAD.MOV.U32 R72, RZ, RZ, R17 ;  /* 0x000000ffff487224 */ /* 0x001fe400078e0011 */
[----:B------:R-:W-:-:S04]  /*1ec0*/  IMAD.MOV.U32 R73, RZ, RZ, R16 ;  /* 0x000000ffff497224 */ /* 0x000fc800078e0010 */
[----:B------:R-:W-:-:S05]  /*1ed0*/  IMAD.WIDE R16, R59, 0x2, R72 ;  /* 0x000000023b107825 */ /* 0x000fca00078e0248 */
[----:B------:R-:W5:Y:S01]  /*1ee0*/  @!P0 LDG.E.U16 R77, [R16.64] ;  /* 0x00000008104d8981 */ /* 0x000f62000c1e1500 */
[----:B------:R-:W-:Y:S01]  /*1ef0*/  UIADD3 UR5, UR5, -0x1, URZ ;  /* 0xffffffff05057890 */ /* 0x000fe2000fffe03f */
[C---:B------:R-:W-:Y:S01]  /*1f00*/  IMAD.WIDE R72, R60.reuse, 0x2, R72 ;  /* 0x000000023c487825 */ /* 0x040fe200078e0248 */
[----:B------:R-:W-:Y:S01]  /*1f10*/  UIADD3 UR6, UR6, -0x20, URZ ;  /* 0xffffffe006067890 */ /* 0x000fe2000fffe03f */
[----:B------:R-:W-:Y:S02]  /*1f20*/  STS.U16 [R8+0xa00], R19 ;  /* 0x000a001308007388 */ /* 0x000fe40000000400 */
[C---:B------:R-:W-:Y:S01]  /*1f30*/  IMAD.WIDE R14, R60.reuse, 0x2, R14 ;  /* 0x000000023c0e7825 */ /* 0x040fe200078e020e */
[----:B------:R-:W-:Y:S01]  /*1f40*/  ISETP.NE.U32.AND P0, PT, RZ, UR5, PT ;  /* 0x00000005ff007c0c */ /* 0x000fe2000bf05070 */
[----:B------:R-:W-:Y:S02]  /*1f50*/  STS.U16 [R8+0xc00], R20 ;  /* 0x000c001408007388 */ /* 0x000fe40000000400 */
[----:B------:R-:W-:-:S04]  /*1f60*/  IMAD.WIDE R12, R60, 0x2, R12 ;  /* 0x000000023c0c7825 */ /* 0x000fc800078e020c */
[----:B------:R-:W-:-:S04]  /*1f70*/  IMAD.WIDE R10, R60, 0x2, R10 ;  /* 0x000000023c0a7825 */ /* 0x000fc800078e020a */
[----:B------:R-:W-:-:S04]  /*1f80*/  IMAD.WIDE R68, R60, 0x2, R68 ;  /* 0x000000023c447825 */ /* 0x000fc800078e0244 */
[C---:B------:R-:W-:Y:S01]  /*1f90*/  IMAD.WIDE R54, R60.reuse, 0x2, R54 ;  /* 0x000000023c367825 */ /* 0x040fe200078e0236 */
[----:B------:R-:W-:Y:S03]  /*1fa0*/  STS.U16 [R8+0xe00], R21 ;  /* 0x000e001508007388 */ /* 0x000fe60000000400 */
[----:B------:R-:W-:-:S04]  /*1fb0*/  IMAD.WIDE R50, R60, 0x2, R50 ;  /* 0x000000023c327825 */ /* 0x000fc800078e0232 */
[----:B------:R-:W-:-:S04]  /*1fc0*/  IMAD.WIDE R46, R60, 0x2, R46 ;  /* 0x000000023c2e7825 */ /* 0x000fc800078e022e */
[----:B------:R-:W-:-:S04]  /*1fd0*/  IMAD.WIDE R44, R60, 0x2, R44 ;  /* 0x000000023c2c7825 */ /* 0x000fc800078e022c */
[C---:B------:R-:W-:Y:S01]  /*1fe0*/  IMAD.WIDE R42, R60.reuse, 0x2, R42 ;  /* 0x000000023c2a7825 */ /* 0x040fe200078e022a */
[----:B------:R-:W-:Y:S03]  /*1ff0*/  STS.U16 [R8+0x1000], R22 ;  /* 0x0010001608007388 */ /* 0x000fe60000000400 */
[----:B------:R-:W-:-:S04]  /*2000*/  IMAD.WIDE R40, R60, 0x2, R40 ;  /* 0x000000023c287825 */ /* 0x000fc800078e0228 */
[----:B------:R-:W-:-:S04]  /*2010*/  IMAD.WIDE R38, R60, 0x2, R38 ;  /* 0x000000023c267825 */ /* 0x000fc800078e0226 */
[C---:B------:R-:W-:Y:S01]  /*2020*/  IMAD.WIDE R36, R60.reuse, 0x2, R36 ;  /* 0x000000023c247825 */ /* 0x040fe200078e0224 */
[----:B--2---:R-:W-:Y:S04]  /*2030*/  STS.U16 [R8+0x1200], R32 ;  /* 0x0012002008007388 */ /* 0x004fe80000000400 */
[----:B---3--:R-:W-:Y:S04]  /*2040*/  STS.U16 [R8+0x1400], R34 ;  /* 0x0014002208007388 */ /* 0x008fe80000000400 */
[----:B----4-:R-:W-:Y:S04]  /*2050*/  STS.U16 [R8+0x1600], R65 ;  /* 0x0016004108007388 */ /* 0x010fe80000000400 */
[----:B-----5:R-:W-:Y:S04]  /*2060*/  STS.U16 [R8+0x1800], R35 ;  /* 0x0018002308007388 */ /* 0x020fe80000000400 */
[----:B------:R-:W-:Y:S04]  /*2070*/  STS.U16 [R8+0x1a00], R33 ;  /* 0x001a002108007388 */ /* 0x000fe80000000400 */
[----:B------:R-:W-:Y:S04]  /*2080*/  STS.U16 [R8+0x1c00], R75 ;  /* 0x001c004b08007388 */ /* 0x000fe80000000400 */
[----:B------:R-:W-:Y:S04]  /*2090*/  STS.U16 [R8+0x1e00], R77 ;  /* 0x001e004d08007388 */ /* 0x000fe80000000400 */
[----:B------:R-:W-:Y:S06]  /*20a0*/  BAR.SYNC.DEFER_BLOCKING 0x0 ;  /* 0x0000000000007b1d */ /* 0x000fec0000010000 */
[----:B------:R-:W-:Y:S04]  /*20b0*/  LDSM.16.MT88.4 R32, [R57+0x2000] ;  /* 0x002000003920783b */ /* 0x000fe80000004200 */
[----:B------:R-:W0:Y:S04]  /*20c0*/  LDSM.16.M88.4 R20, [R56] ;  /* 0x000000003814783b */ /* 0x000e280000000200 */
[----:B------:R-:W1:Y:S01]  /*20d0*/  LDSM.16.M88.4 R16, [R56+0x1000] ;  /* 0x001000003810783b */ /* 0x000e620000000200 */
[C---:B0-----:R-:W-:Y:S07]  /*20e0*/  HMMA.16816.F32.BF16 R24, R32.reuse, R20, R24 ;  /* 0x000000142018723c */ /* 0x041fee0000041818 */
[----:B------:R-:W-:Y:S01]  /*20f0*/  IMAD.WIDE R20, R60, 0x2, R66 ;  /* 0x000000023c147825 */ /* 0x000fe200078e0242 */
[----:B-1----:R-:W-:Y:S01]  /*2100*/  HMMA.16816.F32.BF16 R28, R32, R16, R28 ;  /* 0x00000010201c723c */ /* 0x002fe2000004181c */
[----:B------:R-:W0:Y:S02]  /*2110*/  LDSM.16.MT88.4 R32, [R57+0x2200] ;  /* 0x002200003920783b */ /* 0x000e240000004200 */
[----:B------:R-:W-:-:S02]  /*2120*/  IMAD.MOV.U32 R67, RZ, RZ, R20 ;  /* 0x000000ffff437224 */ /* 0x000fc400078e0014 */
[----:B------:R-:W-:Y:S02]  /*2130*/  IMAD.MOV.U32 R66, RZ, RZ, R21 ;  /* 0x000000ffff427224 */ /* 0x000fe400078e0015 */
[----:B------:R-:W-:-:S04]  /*2140*/  IMAD.WIDE R20, R60, 0x2, R48 ;  /* 0x000000023c147825 */ /* 0x000fc800078e0230 */
[----:B------:R-:W-:Y:S02]  /*2150*/  IMAD.MOV.U32 R48, RZ, RZ, R21 ;  /* 0x000000ffff307224 */ /* 0x000fe400078e0015 */
[----:B------:R-:W-:Y:S02]  /*2160*/  IMAD.MOV.U32 R17, RZ, RZ, R72 ;  /* 0x000000ffff117224 */ /* 0x000fe400078e0048 */
[----:B------:R-:W-:Y:S02]  /*2170*/  IMAD.MOV.U32 R16, RZ, RZ, R73 ;  /* 0x000000ffff107224 */ /* 0x000fe400078e0049 */
[----:B------:R-:W-:Y:S02]  /*2180*/  IMAD.U32 R21, RZ, RZ, UR4 ;  /* 0x00000004ff157e24 */ /* 0x000fe4000f8e00ff */
[----:B------:R-:W-:-:S04]  /*2190*/  IMAD.WIDE R72, R60, 0x2, R52 ;  /* 0x000000023c487825 */ /* 0x000fc800078e0234 */
[----:B------:R-:W-:Y:S02]  /*21a0*/  IMAD.MOV.U32 R49, RZ, RZ, R20 ;  /* 0x000000ffff317224 */ /* 0x000fe400078e0014 */
[----:B------:R-:W-:-:S04]  /*21b0*/  IMAD.WIDE R70, R21, 0x2, R70 ;  /* 0x0000000215467825 */ /* 0x000fc800078e0246 */
[----:B------:R-:W-:Y:S02]  /*21c0*/  IMAD.MOV.U32 R53, RZ, RZ, R72 ;  /* 0x000000ffff357224 */ /* 0x000fe400078e0048 */
[----:B------:R-:W-:Y:S02]  /*21d0*/  IMAD.MOV.U32 R52, RZ, RZ, R73 ;  /* 0x000000ffff347224 */ /* 0x000fe400078e0049 */
[----:B------:R-:W-:Y:S02]  /*21e0*/  IMAD.MOV.U32 R21, RZ, RZ, R13 ;  /* 0x000000ffff157224 */ /* 0x000fe400078e000d */
[----:B------:R-:W-:Y:S01]  /*21f0*/  IMAD.MOV.U32 R20, RZ, RZ, R11 ;  /* 0x000000ffff147224 */ /* 0x000fe200078e000b */
[C---:B0-----:R-:W-:Y:S08]  /*2200*/  HMMA.16816.F32.BF16 R24, R32.reuse, R22, R24 ;  /* 0x000000162018723c */ /* 0x041ff00000041818 */
[----:B------:R-:W-:Y:S07]  /*2210*/  HMMA.16816.F32.BF16 R28, R32, R18, R28 ;  /* 0x00000012201c723c */ /* 0x000fee000004181c */
[----:B------:R-:W-:-:S02]  /*2220*/  IMAD.MOV.U32 R18, RZ, RZ, R14 ;  /* 0x000000ffff127224 */ /* 0x000fc400078e000e */
[----:B------:R-:W-:Y:S02]  /*2230*/  IMAD.MOV.U32 R19, RZ, RZ, R15 ;  /* 0x000000ffff137224 */ /* 0x000fe400078e000f */
[----:B------:R-:W-:Y:S02]  /*2240*/  IMAD.MOV.U32 R14, RZ, RZ, R12 ;  /* 0x000000ffff0e7224 */ /* 0x000fe400078e000c */
[----:B------:R-:W-:Y:S01]  /*2250*/  IMAD.MOV.U32 R15, RZ, RZ, R10 ;  /* 0x000000ffff0f7224 */ /* 0x000fe200078e000a */
[----:B------:R-:W-:Y:S05]  /*2260*/  @P0 BRA `(.L_x_1) ;  /* 0xfffff74000000947 */ /* 0x000fea000383ffff */
[----:B------:R-:W-:-:S05]  /*2270*/  NOP ;  /* 0x0000000000007918 */ /* 0x000fca0000000000 */
[----:B------:R-:W-:Y:S02]  /*2280*/  F2FP.BF16.PACK_AB R27, R31, R27 ;  /* 0x0000001b1f1b723e */ /* 0x000fe400000010ff */
[----:B------:R-:W-:Y:S02]  /*2290*/  F2FP.BF16.PACK_AB R26, R30, R26 ;  /* 0x0000001a1e1a723e */ /* 0x000fe400000010ff */
[----:B------:R-:W-:Y:S02]  /*22a0*/  F2FP.BF16.PACK_AB R25, R29, R25 ;  /* 0x000000191d19723e */ /* 0x000fe400000010ff */
[----:B------:R-:W-:-:S02]  /*22b0*/  F2FP.BF16.PACK_AB R24, R28, R24 ;  /* 0x000000181c18723e */ /* 0x000fc400000010ff */
.L_x_0:
[----:B------:R-:W-:Y:S01]  /*22c0*/  BAR.SYNC.DEFER_BLOCKING 0x0 ;  /* 0x0000000000007b1d */ /* 0x000fe20000010000 */
[----:B------:R-:W-:Y:S01]  /*22d0*/  IMAD.SHL.U32 R8, R0, 0x80, RZ ;  /* 0x0000008000087824 */ /* 0x000fe200078e00ff */
[----:B------:R-:W-:Y:S01]  /*22e0*/  LOP3.LUT R6, R6, 0x1c, R0, 0xf8, !PT ;  /* 0x0000001c06067812 */ /* 0x000fe200078ef800 */
[----:B------:R-:W-:Y:S01]  /*22f0*/  IMAD.SHL.U32 R3, R3, 0x4, RZ ;  /* 0x0000000403037824 */ /* 0x000fe200078e00ff */
[----:B------:R-:W-:Y:S01]  /*2300*/  ISETP.GE.AND P0, PT, R2, c[0x0][0x178], PT ;  /* 0x00005e0002007a0c */ /* 0x000fe20003f06270 */
[----:B------:R-:W-:Y:S01]  /*2310*/  IMAD.MOV.U32 R15, RZ, RZ, c[0x0][0x198] ;  /* 0x00006600ff0f7624 */ /* 0x000fe200078e00ff */
[----:B------:R-:W-:-:S02]  /*2320*/  LOP3.LUT R9, R8, 0xc00, RZ, 0xc0, !PT ;  /* 0x00000c0008097812 */ /* 0x000fc400078ec0ff */
[----:B------:R-:W-:Y:S02]  /*2330*/  LOP3.LUT R3, R6, R3, RZ, 0xfc, !PT ;  /* 0x0000000306037212 */ /* 0x000fe400078efcff */
[----:B------:R-:W-:Y:S01]  /*2340*/  LOP3.LUT R13, R7, 0x60, R5, 0xfe, !PT ;  /* 0x00000060070d7812 */ /* 0x000fe200078efe05 */
[----:B------:R-:W-:Y:S01]  /*2350*/  IMAD R11, R4, 0x4, R9 ;  /* 0x00000004040b7824 */ /* 0x000fe200078e0209 */
[C---:B------:R-:W-:Y:S01]  /*2360*/  LOP3.LUT R6, R3.reuse, 0x40, RZ, 0x3c, !PT ;  /* 0x0000004003067812 */ /* 0x040fe200078e3cff */
[----:B------:R-:W-:Y:S01]  /*2370*/  IMAD R4, R2, c[0x0][0x194], RZ ;  /* 0x0000650002047a24 */ /* 0x000fe200078e02ff */
[C---:B------:R-:W-:Y:S02]  /*2380*/  LOP3.LUT R9, R3.reuse, 0x20, RZ, 0x3c, !PT ;  /* 0x0000002003097812 */ /* 0x040fe400078e3cff */
[----:B------:R-:W-:Y:S02]  /*2390*/  LOP3.LUT R8, R3, 0x60, RZ, 0x3c, !PT ;  /* 0x0000006003087812 */ /* 0x000fe400078e3cff */
[----:B------:R-:W-:-:S02]  /*23a0*/  LOP3.LUT R10, R11, 0xe0, R0, 0x78, !PT ;  /* 0x000000e00b0a7812 */ /* 0x000fc400078e7800 */
[C---:B------:R-:W-:Y:S02]  /*23b0*/  LOP3.LUT R2, R7.reuse, R5, RZ, 0xfc, !PT ;  /* 0x0000000507027212 */ /* 0x040fe400078efcff */
[C-C-:B------:R-:W-:Y:S01]  /*23c0*/  LOP3.LUT R11, R7.reuse, 0x40, R5.reuse, 0xfe, !PT ;  /* 0x00000040070b7812 */ /* 0x140fe200078efe05 */
[----:B------:R0:W-:Y:S01]  /*23d0*/  STS [R3], R24 ;  /* 0x0000001803007388 */ /* 0x0001e20000000800 */
[----:B------:R-:W-:Y:S02]  /*23e0*/  ISETP.LT.AND P1, PT, R2, c[0x0][0x17c], !P0 ;  /* 0x00005f0002007a0c */ /* 0x000fe40004721270 */
[----:B------:R-:W-:Y:S01]  /*23f0*/  LEA.HI R0, R0, R7, RZ, 0x1c ;  /* 0x0000000700007211 */ /* 0x000fe200078fe0ff */
[----:B------:R1:W-:Y:S04]  /*2400*/  STS [R6+0x800], R25 ;  /* 0x0008001906007388 */ /* 0x0003e80000000800 */
[----:B------:R-:W-:Y:S01]  /*2410*/  STS [R9+0x400], R26 ;  /* 0x0004001a09007388 */ /* 0x000fe20000000800 */
[----:B0-----:R-:W-:-:S03]  /*2420*/  LOP3.LUT R3, R7, 0x50, R5, 0xfe, !PT ;  /* 0x0000005007037812 */ /* 0x001fc600078efe05 */
[----:B------:R0:W-:Y:S04]  /*2430*/  STS [R8+0xc00], R27 ;  /* 0x000c001b08007388 */ /* 0x0001e80000000800 */
[----:B------:R-:W-:Y:S01]  /*2440*/  BAR.SYNC.DEFER_BLOCKING 0x0 ;  /* 0x0000000000007b1d */ /* 0x000fe20000010000 */
[----:B-1----:R-:W-:Y:S02]  /*2450*/  LEA R25, P2, R4, c[0x0][0x170], 0x1 ;  /* 0x00005c0004197a11 */ /* 0x002fe400078408ff */
[C-C-:B------:R-:W-:Y:S02]  /*2460*/  LOP3.LUT R6, R7.reuse, 0x20, R5.reuse, 0xfe, !PT ;  /* 0x0000002007067812 */ /* 0x140fe400078efe05 */
[----:B------:R-:W-:Y:S01]  /*2470*/  LOP3.LUT R5, R7, 0x10, R5, 0xfe, !PT ;  /* 0x0000001007057812 */ /* 0x000fe200078efe05 */
[----:B0-----:R-:W-:Y:S01]  /*2480*/  IMAD R8, R2, c[0x0][0x198], RZ ;  /* 0x0000660002087a24 */ /* 0x001fe200078e02ff */
[----:B------:R-:W-:-:S02]  /*2490*/  LEA.HI.X.SX32 R27, R4, c[0x0][0x174], 0x1, P2 ;  /* 0x00005d00041b7a11 */ /* 0x000fc400010f0eff */
[----:B------:R-:W-:Y:S01]  /*24a0*/  ISETP.LT.AND P2, PT, R3, c[0x0][0x17c], !P0 ;  /* 0x00005f0003007a0c */ /* 0x000fe20004741270 */
[----:B------:R-:W-:Y:S01]  /*24b0*/  IMAD R7, R5, c[0x0][0x198], RZ ;  /* 0x0000660005077a24 */ /* 0x000fe200078e02ff */
[----:B------:R-:W-:Y:S02]  /*24c0*/  LEA R2, P3, R8, R25, 0x1 ;  /* 0x0000001908027211 */ /* 0x000fe400078608ff */
[----:B------:R-:W-:Y:S02]  /*24d0*/  ISETP.LT.AND P5, PT, R6, c[0x0][0x17c], !P0 ;  /* 0x00005f0006007a0c */ /* 0x000fe400047a1270 */
[----:B------:R-:W-:Y:S01]  /*24e0*/  LEA.HI.X.SX32 R3, R8, R27, 0x1, P3 ;  /* 0x0000001b08037211 */ /* 0x000fe200018f0eff */
[----:B------:R-:W-:Y:S01]  /*24f0*/  IMAD R8, R15, 0x20, R8 ;  /* 0x000000200f087824 */ /* 0x000fe200078e0208 */
[----:B------:R-:W-:Y:S02]  /*2500*/  IADD3 R6, R0, 0x30, RZ ;  /* 0x0000003000067810 */ /* 0x000fe40007ffe0ff */
[----:B------:R-:W-:Y:S01]  /*2510*/  ISETP.LT.AND P6, PT, R5, c[0x0][0x17c], !P0 ;  /* 0x00005f0005007a0c */ /* 0x000fe200047c1270 */
[----:B------:R-:W-:Y:S01]  /*2520*/  IMAD R12, R15, 0x20, R8 ;  /* 0x000000200f0c7824 */ /* 0x000fe200078e0208 */
[----:B------:R-:W-:Y:S01]  /*2530*/  LEA R4, P3, R7, R25, 0x1 ;  /* 0x0000001907047211 */ /* 0x000fe200078608ff */
[C---:B------:R-:W-:Y:S01]  /*2540*/  IMAD R9, R6.reuse, c[0x0][0x198], RZ ;  /* 0x0000660006097a24 */ /* 0x040fe200078e02ff */
[----:B------:R-:W-:Y:S01]  /*2550*/  ISETP.LT.AND P4, PT, R6, c[0x0][0x17c], !P0 ;  /* 0x00005f0006007a0c */ /* 0x000fe20004781270 */
[----:B------:R-:W0:Y:S01]  /*2560*/  LDS R17, [R10] ;  /* 0x000000000a117984 */ /* 0x000e220000000800 */
[----:B------:R-:W-:Y:S01]  /*2570*/  IMAD R14, R15, 0x10, R12 ;  /* 0x000000100f0e7824 */ /* 0x000fe200078e020c */
[----:B------:R-:W-:-:S02]  /*2580*/  LEA.HI.X.SX32 R5, R7, R27, 0x1, P3 ;  /* 0x0000001b07057211 */ /* 0x000fc400018f0eff */
[----:B------:R-:W1:Y:S01]  /*2590*/  LDS R19, [R10+0x100] ;  /* 0x000100000a137984 */ /* 0x000e620000000800 */
[----:B------:R-:W-:Y:S01]  /*25a0*/  IMAD R15, R15, 0x10, R14 ;  /* 0x000000100f0f7824 */ /* 0x000fe200078e020e */
[----:B------:R-:W-:Y:S02]  /*25b0*/  IADD3 R0, R0, 0x70, RZ ;  /* 0x0000007000007810 */ /* 0x000fe40007ffe0ff */
[----:B------:R-:W2:Y:S03]  /*25c0*/  LDS R21, [R10+0x200] ;  /* 0x000200000a157984 */ /* 0x000ea60000000800 */
[----:B------:R-:W-:Y:S01]  /*25d0*/  IMAD R16, R0, c[0x0][0x198], RZ ;  /* 0x0000660000107a24 */ /* 0x000fe200078e02ff */
[----:B------:R3:W4:Y:S04]  /*25e0*/  LDS R23, [R10+0x300] ;  /* 0x000300000a177984 */ /* 0x0007280000000800 */
[----:B0-----:R0:W-:Y:S01]  /*25f0*/  @P1 STG.E.U16 [R2.64], R17 ;  /* 0x0000001102001986 */ /* 0x0011e2000c101508 */
[----:B------:R-:W-:-:S03]  /*2600*/  LEA R6, P1, R8, R25, 0x1 ;  /* 0x0000001908067211 */ /* 0x000fc600078208ff */
[----:B-1----:R1:W-:Y:S01]  /*2610*/  @P6 STG.E.U16 [R4.64], R19 ;  /* 0x0000001304006986 */ /* 0x0023e2000c101508 */
[----:B------:R-:W-:Y:S02]  /*2620*/  LEA.HI.X.SX32 R7, R8, R27, 0x1, P1 ;  /* 0x0000001b08077211 */ /* 0x000fe400008f0eff */
[-C--:B------:R-:W-:Y:S02]  /*2630*/  LEA R8, P1, R12, R25.reuse, 0x1 ;  /* 0x000000190c087211 */ /* 0x080fe400078208ff */
[-C--:B---3--:R-:W-:Y:S01]  /*2640*/  LEA R10, P6, R14, R25.reuse, 0x1 ;  /* 0x000000190e0a7211 */ /* 0x088fe200078c08ff */
[----:B--2---:R2:W-:Y:S01]  /*2650*/  @P5 STG.E.U16 [R6.64], R21 ;  /* 0x0000001506005986 */ /* 0x0045e2000c101508 */
[----:B0-----:R-:W-:Y:S02]  /*2660*/  LEA R2, P3, R9, R25, 0x1 ;  /* 0x0000001909027211 */ /* 0x001fe400078608ff */
[----:B------:R-:W-:Y:S02]  /*2670*/  PRMT R17, R17, 0x7632, R17 ;  /* 0x0000763211117816 */ /* 0x000fe40000000011 */
[----:B------:R-:W-:-:S02]  /*2680*/  LEA.HI.X.SX32 R3, R9, R27, 0x1, P3 ;  /* 0x0000001b09037211 */ /* 0x000fc400018f0eff */
[----:B------:R-:W-:Y:S02]  /*2690*/  LEA.HI.X.SX32 R9, R12, R27, 0x1, P1 ;  /* 0x0000001b0c097211 */ /* 0x000fe400008f0eff */
[----:B-1----:R-:W-:Y:S01]  /*26a0*/  LEA R4, P1, R15, R25, 0x1 ;  /* 0x000000190f047211 */ /* 0x002fe200078208ff */
[----:B----4-:R2:W-:Y:S01]  /*26b0*/  @P4 STG.E.U16 [R2.64], R23 ;  /* 0x0000001702004986 */ /* 0x0105e2000c101508 */
[----:B------:R-:W-:Y:S02]  /*26c0*/  ISETP.LT.AND P3, PT, R11, c[0x0][0x17c], !P0 ;  /* 0x00005f000b007a0c */ /* 0x000fe40004761270 */
[----:B------:R-:W-:Y:S02]  /*26d0*/  LEA.HI.X.SX32 R5, R15, R27, 0x1, P1 ;  /* 0x0000001b0f057211 */ /* 0x000fe400008f0eff */
[----:B------:R-:W-:Y:S02]  /*26e0*/  ISETP.LT.AND P1, PT, R13, c[0x0][0x17c], !P0 ;  /* 0x00005f000d007a0c */ /* 0x000fe40004721270 */
[----:B------:R-:W-:-:S02]  /*26f0*/  ISETP.LT.AND P0, PT, R0, c[0x0][0x17c], !P0 ;  /* 0x00005f0000007a0c */ /* 0x000fc40004701270 */
[----:B------:R-:W-:Y:S02]  /*2700*/  LEA.HI.X.SX32 R11, R14, R27, 0x1, P6 ;  /* 0x0000001b0e0b7211 */ /* 0x000fe400030f0eff */
[----:B------:R-:W-:Y:S02]  /*2710*/  PRMT R19, R19, 0x7632, R19 ;  /* 0x0000763213137816 */ /* 0x000fe40000000013 */
[----:B------:R-:W-:Y:S01]  /*2720*/  PRMT R0, R21, 0x7632, R0 ;  /* 0x0000763215007816 */ /* 0x000fe20000000000 */
[----:B------:R2:W-:Y:S01]  /*2730*/  @P3 STG.E.U16 [R8.64], R17 ;  /* 0x0000001108003986 */ /* 0x0005e2000c101508 */
[----:B------:R-:W-:-:S03]  /*2740*/  LEA R12, P6, R16, R25, 0x1 ;  /* 0x00000019100c7211 */ /* 0x000fc600078c08ff */
[----:B------:R2:W-:Y:S01]  /*2750*/  @P2 STG.E.U16 [R10.64], R19 ;  /* 0x000000130a002986 */ /* 0x0005e2000c101508 */
[----:B------:R-:W-:-:S03]  /*2760*/  LEA.HI.X.SX32 R13, R16, R27, 0x1, P6 ;  /* 0x0000001b100d7211 */ /* 0x000fc600030f0eff */
[----:B------:R2:W-:Y:S01]  /*2770*/  @P1 STG.E.U16 [R4.64], R0 ;  /* 0x0000000004001986 */ /* 0x0005e2000c101508 */
[----:B------:R-:W-:Y:S05]  /*2780*/  @!P0 EXIT ;  /* 0x000000000000894d */ /* 0x000fea0003800000 */
[----:B--2---:R-:W-:-:S05]  /*2790*/  PRMT R6, R23, 0x7632, R6 ;  /* 0x0000763217067816 */ /* 0x004fca0000000006 */
[----:B------:R-:W-:Y:S01]  /*27a0*/  STG.E.U16 [R12.64], R6 ;  /* 0x000000060c007986 */ /* 0x000fe2000c101508 */
[----:B------:R-:W-:Y:S05]  /*27b0*/  EXIT ;  /* 0x000000000000794d */ /* 0x000fea0003800000 */
.L_x_2:
[----:B------:R-:W-:-:S00]  /*27c0*/  BRA `(.L_x_2) ;  /* 0xfffffff000007947 */ /* 0x000fc0000383ffff */
[----:B------:R-:W-:-:S00]  /*27d0*/  NOP ;  /* 0x0000000000007918 */ /* 0x000fc00000000000 */
        /* <DEDUP_REMOVED lines=10> */
.L_x_3:


//--------------------- .nv.shared.matmul_kernel  --------------------------
	.section	.nv.shared.matmul_kernel,"aw",@nobits
	.sectionflags	@""
	.align	16
